def attn_fwd(
    Q,
    K,
    V,
    Out,
    Lse,
    sm_scale,
    stride_qz,
    stride_qh,
    stride_qm,
    stride_qk,
    stride_kz,
    stride_kh,
    stride_kn,
    stride_kk,
    stride_vz,
    stride_vh,
    stride_vn,
    stride_vk,
    stride_oz,
    stride_oh,
    stride_om,
    stride_ok,
    seqlen_q,
    seqlen_k,
    BLOCK_M: tl.constexpr,
    BLOCK_N: tl.constexpr,
    HEAD_DIM: tl.constexpr,
    CAUSAL: tl.constexpr,
):
    start_m = tl.program_id(0)
    off_hz = tl.program_id(1)
    q_off = off_hz * stride_qh
    k_off = off_hz * stride_kh
    v_off = off_hz * stride_vh
    offs_m = start_m * BLOCK_M + tl.arange(0, BLOCK_M)
    offs_d = tl.arange(0, HEAD_DIM)
    offs_n = tl.arange(0, BLOCK_N)
    q_ptrs = Q + q_off + offs_m[:, None] * stride_qm + offs_d[None, :] * stride_qk
    k_ptrs = K + k_off + offs_d[:, None] * stride_kk + offs_n[None, :] * stride_kn
    v_ptrs = V + v_off + offs_n[:, None] * stride_vn + offs_d[None, :] * stride_vk
    m_i = tl.full([BLOCK_M], float("-inf"), dtype=tl.float32)
    l_i = tl.zeros([BLOCK_M], dtype=tl.float32) + 1.0
    acc = tl.zeros([BLOCK_M, HEAD_DIM], dtype=tl.float32)
    q = tl.load(q_ptrs)
    acc, l_i, m_i = _attn_fwd_inner(
        acc,
        l_i,
        m_i,
        q,
        k_ptrs,
        v_ptrs,
        sm_scale,
        stride_kn,
        stride_vn,
        start_m,
        seqlen_k,
        BLOCK_M,
        BLOCK_N,
        HEAD_DIM,
        CAUSAL,
    )
    acc = acc / l_i[:, None]
    lse = m_i + tl.math.log2(l_i) / 1.4426950408889634
    o_ptrs = (
        Out
        + off_hz * stride_oh
        + offs_m[:, None] * stride_om
        + offs_d[None, :] * stride_ok
    )
    tl.store(o_ptrs, acc.to(Out.dtype.element_ty))
    tl.store(Lse + off_hz * seqlen_q + offs_m, lse)

# config = {"BLOCK_M": 32, "BLOCK_N": 32, "HEAD_DIM": 16, "arch": "sm_100", "causal": true, "dtype": "fp16", "num_stages": 4, "num_warps": 8}
# arch = sm_100


// ===== COMPILED SASS (sm_100a) =====

	.target	sm_100a

	.elftype	@"ET_EXEC"


//--------------------- .note.nv.tkinfo           --------------------------
	.section	.note.nv.tkinfo,"",@"SHT_NOTE"
	.sectionflags	@"SHF_NOTE_NV_TKINFO"
	.tkinfo
        /*0018*/ 	.word	0x00000081
        /*0030*/ 	.string	""
        /*0030*/ 	.string	"ptxas-blackwell"
        /*0030*/ 	.string	"Cuda compilation tools, release 12.9, V12.9.86"
        /*0030*/ 	.string	"Build cuda_12.9.r12.9/compiler.36037853_0"
        /*0030*/ 	.string	"-v  -suppress-debug-info  -lineinfo  -arch sm_100a "



//--------------------- .note.nv.cuver            --------------------------
	.section	.note.nv.cuver,"",@"SHT_NOTE"
	.sectionflags	@"SHF_NOTE_NV_CUVER"
        /*0018*/ 	.short	0x0001
        /*001a*/ 	.short	0x0064
        /*001c*/ 	.short	0x0001
        /*001e*/ 	.short	0x0000
        /*0020*/ 	.short	0x0001
        /*0022*/ 	.short	0x0000


//--------------------- .nv.info                  --------------------------
	.section	.nv.info,"",@"SHT_CUDA_INFO"
	.align	4


	//----- nvinfo : EIATTR_REGCOUNT
	.align		4
        /*0000*/ 	.byte	0x04, 0x2f
        /*0002*/ 	.short	(.L_2 - .L_1)
	.align		4
.L_1:
        /*0004*/ 	.word	index@(attn_fwd)
        /*0008*/ 	.word	0x0000003a


	//----- nvinfo : EIATTR_FRAME_SIZE
	.align		4
.L_2:
        /*000c*/ 	.byte	0x04, 0x11
        /*000e*/ 	.short	(.L_4 - .L_3)
	.align		4
.L_3:
        /*0010*/ 	.word	index@(attn_fwd)
        /*0014*/ 	.word	0x00000000


	//----- nvinfo : EIATTR_MIN_STACK_SIZE
	.align		4
.L_4:
        /*0018*/ 	.byte	0x04, 0x12
        /*001a*/ 	.short	(.L_6 - .L_5)
	.align		4
.L_5:
        /*001c*/ 	.word	index@(attn_fwd)
        /*0020*/ 	.word	0x00000000
.L_6:


//--------------------- .nv.info.attn_fwd         --------------------------
	.section	.nv.info.attn_fwd,"",@"SHT_CUDA_INFO"
	.sectionflags	@""
	.align	4


	//----- nvinfo : EIATTR_CUDA_API_VERSION
	.align		4
        /*0000*/ 	.byte	0x04, 0x37
        /*0002*/ 	.short	(.L_8 - .L_7)
.L_7:
        /*0004*/ 	.word	0x00000081


	//----- nvinfo : EIATTR_KPARAM_INFO
	.align		4
.L_8:
        /*0008*/ 	.byte	0x04, 0x17
        /*000a*/ 	.short	(.L_10 - .L_9)
.L_9:
        /*000c*/ 	.word	0x00000000
        /*0010*/ 	.short	0x0019
        /*0012*/ 	.short	0x0080
        /*0014*/ 	.byte	0x00, 0xf4, 0x21, 0x00


	//----- nvinfo : EIATTR_KPARAM_INFO
	.align		4
.L_10:
        /*0018*/ 	.byte	0x04, 0x17
        /*001a*/ 	.short	(.L_12 - .L_11)
.L_11:
        /*001c*/ 	.word	0x00000000
        /*0020*/ 	.short	0x0018
        /*0022*/ 	.short	0x0078
        /*0024*/ 	.byte	0x00, 0xf4, 0x21, 0x00


	//----- nvinfo : EIATTR_KPARAM_INFO
	.align		4
.L_12:
        /*0028*/ 	.byte	0x04, 0x17
        /*002a*/ 	.short	(.L_14 - .L_13)
.L_13:
        /*002c*/ 	.word	0x00000000
        /*0030*/ 	.short	0x0017
        /*0032*/ 	.short	0x0070
        /*0034*/ 	.byte	0x00, 0xf0, 0x11, 0x00


	//----- nvinfo : EIATTR_KPARAM_INFO
	.align		4
.L_14:
        /*0038*/ 	.byte	0x04, 0x17
        /*003a*/ 	.short	(.L_16 - .L_15)
.L_15:
        /*003c*/ 	.word	0x00000000
        /*0040*/ 	.short	0x0016
        /*0042*/ 	.short	0x006c
        /*0044*/ 	.byte	0x00, 0xf0, 0x11, 0x00


	//----- nvinfo : EIATTR_KPARAM_INFO
	.align		4
.L_16:
        /*0048*/ 	.byte	0x04, 0x17
        /*004a*/ 	.short	(.L_18 - .L_17)
.L_17:
        /*004c*/ 	.word	0x00000000
        /*0050*/ 	.short	0x0015
        /*0052*/ 	.short	0x0068
        /*0054*/ 	.byte	0x00, 0xf0, 0x11, 0x00


	//----- nvinfo : EIATTR_KPARAM_INFO
	.align		4
.L_18:
        /*0058*/ 	.byte	0x04, 0x17
        /*005a*/ 	.short	(.L_20 - .L_19)
.L_19:
        /*005c*/ 	.word	0x00000000
        /*0060*/ 	.short	0x0014
        /*0062*/ 	.short	0x0064
        /*0064*/ 	.byte	0x00, 0xf0, 0x11, 0x00


	//----- nvinfo : EIATTR_KPARAM_INFO
	.align		4
.L_20:
        /*0068*/ 	.byte	0x04, 0x17
        /*006a*/ 	.short	(.L_22 - .L_21)
.L_21:
        /*006c*/ 	.word	0x00000000
        /*0070*/ 	.short	0x0013
        /*0072*/ 	.short	0x0060
        /*0074*/ 	.byte	0x00, 0xf0, 0x11, 0x00


	//----- nvinfo : EIATTR_KPARAM_INFO
	.align		4
.L_22:
        /*0078*/ 	.byte	0x04, 0x17
        /*007a*/ 	.short	(.L_24 - .L_23)
.L_23:
        /*007c*/ 	.word	0x00000000
        /*0080*/ 	.short	0x0012
        /*0082*/ 	.short	0x005c
        /*0084*/ 	.byte	0x00, 0xf0, 0x11, 0x00


	//----- nvinfo : EIATTR_KPARAM_INFO
	.align		4
.L_24:
        /*0088*/ 	.byte	0x04, 0x17
        /*008a*/ 	.short	(.L_26 - .L_25)
.L_25:
        /*008c*/ 	.word	0x00000000
        /*0090*/ 	.short	0x0011
        /*0092*/ 	.short	0x0058
        /*0094*/ 	.byte	0x00, 0xf0, 0x11, 0x00


	//----- nvinfo : EIATTR_KPARAM_INFO
	.align		4
.L_26:
        /*0098*/ 	.byte	0x04, 0x17
        /*009a*/ 	.short	(.L_28 - .L_27)
.L_27:
        /*009c*/ 	.word	0x00000000
        /*00a0*/ 	.short	0x0010
        /*00a2*/ 	.short	0x0054
        /*00a4*/ 	.byte	0x00, 0xf0, 0x11, 0x00


	//----- nvinfo : EIATTR_KPARAM_INFO
	.align		4
.L_28:
        /*00a8*/ 	.byte	0x04, 0x17
        /*00aa*/ 	.short	(.L_30 - .L_29)
.L_29:
        /*00ac*/ 	.word	0x00000000
        /*00b0*/ 	.short	0x000f
        /*00b2*/ 	.short	0x0050
        /*00b4*/ 	.byte	0x00, 0xf0, 0x11, 0x00


	//----- nvinfo : EIATTR_KPARAM_INFO
	.align		4
.L_30:
        /*00b8*/ 	.byte	0x04, 0x17
        /*00ba*/ 	.short	(.L_32 - .L_31)
.L_31:
        /*00bc*/ 	.word	0x00000000
        /*00c0*/ 	.short	0x000e
        /*00c2*/ 	.short	0x004c
        /*00c4*/ 	.byte	0x00, 0xf0, 0x11, 0x00


	//----- nvinfo : EIATTR_KPARAM_INFO
	.align		4
.L_32:
        /*00c8*/ 	.byte	0x04, 0x17
        /*00ca*/ 	.short	(.L_34 - .L_33)
.L_33:
        /*00cc*/ 	.word	0x00000000
        /*00d0*/ 	.short	0x000d
        /*00d2*/ 	.short	0x0048
        /*00d4*/ 	.byte	0x00, 0xf0, 0x11, 0x00


	//----- nvinfo : EIATTR_KPARAM_INFO
	.align		4
.L_34:
        /*00d8*/ 	.byte	0x04, 0x17
        /*00da*/ 	.short	(.L_36 - .L_35)
.L_35:
        /*00dc*/ 	.word	0x00000000
        /*00e0*/ 	.short	0x000c
        /*00e2*/ 	.short	0x0044
        /*00e4*/ 	.byte	0x00, 0xf0, 0x11, 0x00


	//----- nvinfo : EIATTR_KPARAM_INFO
	.align		4
.L_36:
        /*00e8*/ 	.byte	0x04, 0x17
        /*00ea*/ 	.short	(.L_38 - .L_37)
.L_37:
        /*00ec*/ 	.word	0x00000000
        /*00f0*/ 	.short	0x000b
        /*00f2*/ 	.short	0x0040
        /*00f4*/ 	.byte	0x00, 0xf0, 0x11, 0x00


	//----- nvinfo : EIATTR_KPARAM_INFO
	.align		4
.L_38:
        /*00f8*/ 	.byte	0x04, 0x17
        /*00fa*/ 	.short	(.L_40 - .L_39)
.L_39:
        /*00fc*/ 	.word	0x00000000
        /*0100*/ 	.short	0x000a
        /*0102*/ 	.short	0x003c
        /*0104*/ 	.byte	0x00, 0xf0, 0x11, 0x00


	//----- nvinfo : EIATTR_KPARAM_INFO
	.align		4
.L_40:
        /*0108*/ 	.byte	0x04, 0x17
        /*010a*/ 	.short	(.L_42 - .L_41)
.L_41:
        /*010c*/ 	.word	0x00000000
        /*0110*/ 	.short	0x0009
        /*0112*/ 	.short	0x0038
        /*0114*/ 	.byte	0x00, 0xf0, 0x11, 0x00


	//----- nvinfo : EIATTR_KPARAM_INFO
	.align		4
.L_42:
        /*0118*/ 	.byte	0x04, 0x17
        /*011a*/ 	.short	(.L_44 - .L_43)
.L_43:
        /*011c*/ 	.word	0x00000000
        /*0120*/ 	.short	0x0008
        /*0122*/ 	.short	0x0034
        /*0124*/ 	.byte	0x00, 0xf0, 0x11, 0x00


	//----- nvinfo : EIATTR_KPARAM_INFO
	.align		4
.L_44:
        /*0128*/ 	.byte	0x04, 0x17
        /*012a*/ 	.short	(.L_46 - .L_45)
.L_45:
        /*012c*/ 	.word	0x00000000
        /*0130*/ 	.short	0x0007
        /*0132*/ 	.short	0x0030
        /*0134*/ 	.byte	0x00, 0xf0, 0x11, 0x00


	//----- nvinfo : EIATTR_KPARAM_INFO
	.align		4
.L_46:
        /*0138*/ 	.byte	0x04, 0x17
        /*013a*/ 	.short	(.L_48 - .L_47)
.L_47:
        /*013c*/ 	.word	0x00000000
        /*0140*/ 	.short	0x0006
        /*0142*/ 	.short	0x002c
        /*0144*/ 	.byte	0x00, 0xf0, 0x11, 0x00


	//----- nvinfo : EIATTR_KPARAM_INFO
	.align		4
.L_48:
        /*0148*/ 	.byte	0x04, 0x17
        /*014a*/ 	.short	(.L_50 - .L_49)
.L_49:
        /*014c*/ 	.word	0x00000000
        /*0150*/ 	.short	0x0005
        /*0152*/ 	.short	0x0028
        /*0154*/ 	.byte	0x00, 0xf0, 0x11, 0x00


	//----- nvinfo : EIATTR_KPARAM_INFO
	.align		4
.L_50:
        /*0158*/ 	.byte	0x04, 0x17
        /*015a*/ 	.short	(.L_52 - .L_51)
.L_51:
        /*015c*/ 	.word	0x00000000
        /*0160*/ 	.short	0x0004
        /*0162*/ 	.short	0x0020
        /*0164*/ 	.byte	0x00, 0xf4, 0x21, 0x00


	//----- nvinfo : EIATTR_KPARAM_INFO
	.align		4
.L_52:
        /*0168*/ 	.byte	0x04, 0x17
        /*016a*/ 	.short	(.L_54 - .L_53)
.L_53:
        /*016c*/ 	.word	0x00000000
        /*0170*/ 	.short	0x0003
        /*0172*/ 	.short	0x0018
        /*0174*/ 	.byte	0x00, 0xf4, 0x21, 0x00


	//----- nvinfo : EIATTR_KPARAM_INFO
	.align		4
.L_54:
        /*0178*/ 	.byte	0x04, 0x17
        /*017a*/ 	.short	(.L_56 - .L_55)
.L_55:
        /*017c*/ 	.word	0x00000000
        /*0180*/ 	.short	0x0002
        /*0182*/ 	.short	0x0010
        /*0184*/ 	.byte	0x00, 0xf4, 0x21, 0x00


	//----- nvinfo : EIATTR_KPARAM_INFO
	.align		4
.L_56:
        /*0188*/ 	.byte	0x04, 0x17
        /*018a*/ 	.short	(.L_58 - .L_57)
.L_57:
        /*018c*/ 	.word	0x00000000
        /*0190*/ 	.short	0x0001
        /*0192*/ 	.short	0x0008
        /*0194*/ 	.byte	0x00, 0xf4, 0x21, 0x00


	//----- nvinfo : EIATTR_KPARAM_INFO
	.align		4
.L_58:
        /*0198*/ 	.byte	0x04, 0x17
        /*019a*/ 	.short	(.L_60 - .L_59)
.L_59:
        /*019c*/ 	.word	0x00000000
        /*01a0*/ 	.short	0x0000
        /*01a2*/ 	.short	0x0000
        /*01a4*/ 	.byte	0x00, 0xf4, 0x21, 0x00


	//----- nvinfo : EIATTR_SPARSE_MMA_MASK
	.align		4
.L_60:
        /*01a8*/ 	.byte	0x03, 0x50
        /*01aa*/ 	.short	0x0000


	//----- nvinfo : EIATTR_MAXREG_COUNT
	.align		4
        /*01ac*/ 	.byte	0x03, 0x1b
        /*01ae*/ 	.short	0x00ff


	//----- nvinfo : EIATTR_NUM_BARRIERS
	.align		4
        /*01b0*/ 	.byte	0x02, 0x4c
        /*01b2*/ 	.byte	0x01
	.zero		1


	//----- nvinfo : EIATTR_COOP_GROUP_MASK_REGIDS
	.align		4
        /*01b4*/ 	.byte	0x04, 0x29
        /*01b6*/ 	.short	(.L_62 - .L_61)


	//   ....[0]....
.L_61:
        /*01b8*/ 	.word	0xffffffff


	//   ....[1]....
        /*01bc*/ 	.word	0xffffffff


	//   ....[2]....
        /*01c0*/ 	.word	0xffffffff


	//   ....[3]....
        /*01c4*/ 	.word	0xffffffff


	//   ....[4]....
        /*01c8*/ 	.word	0xffffffff


	//   ....[5]....
        /*01cc*/ 	.word	0xffffffff


	//   ....[6]....
        /*01d0*/ 	.word	0xffffffff


	//   ....[7]....
        /*01d4*/ 	.word	0xffffffff


	//----- nvinfo : EIATTR_COOP_GROUP_INSTR_OFFSETS
	.align		4
.L_62:
        /*01d8*/ 	.byte	0x04, 0x28
        /*01da*/ 	.short	(.L_64 - .L_63)


	//   ....[0]....
.L_63:
        /*01dc*/ 	.word	0x00000fb0


	//   ....[1]....
        /*01e0*/ 	.word	0x00000fc0


	//   ....[2]....
        /*01e4*/ 	.word	0x00000ff0


	//   ....[3]....
        /*01e8*/ 	.word	0x00001000


	//   ....[4]....
        /*01ec*/ 	.word	0x00001550


	//   ....[5]....
        /*01f0*/ 	.word	0x00001570


	//   ....[6]....
        /*01f4*/ 	.word	0x000015c0


	//   ....[7]....
        /*01f8*/ 	.word	0x00001610


	//----- nvinfo : EIATTR_VRC_CTA_INIT_COUNT
	.align		4
.L_64:
        /*01fc*/ 	.byte	0x02, 0x4a
	.zero		1
	.zero		1


	//----- nvinfo : EIATTR_EXIT_INSTR_OFFSETS
	.align		4
        /*0200*/ 	.byte	0x04, 0x1c
        /*0202*/ 	.short	(.L_66 - .L_65)


	//   ....[0]....
.L_65:
        /*0204*/ 	.word	0x00002150


	//   ....[1]....
        /*0208*/ 	.word	0x00002180


	//----- nvinfo : EIATTR_REQNTID
	.align		4
.L_66:
        /*020c*/ 	.byte	0x04, 0x10
        /*020e*/ 	.short	(.L_68 - .L_67)
.L_67:
        /*0210*/ 	.word	0x00000100
        /*0214*/ 	.word	0x00000001
        /*0218*/ 	.word	0x00000001


	//----- nvinfo : EIATTR_CBANK_PARAM_SIZE
	.align		4
.L_68:
        /*021c*/ 	.byte	0x03, 0x19
        /*021e*/ 	.short	0x0088


	//----- nvinfo : EIATTR_PARAM_CBANK
	.align		4
        /*0220*/ 	.byte	0x04, 0x0a
        /*0222*/ 	.short	(.L_70 - .L_69)
	.align		4
.L_69:
        /*0224*/ 	.word	index@(.nv.constant0.attn_fwd)
        /*0228*/ 	.short	0x0380
        /*022a*/ 	.short	0x0088


	//----- nvinfo : EIATTR_SW_WAR
	.align		4
.L_70:
        /*022c*/ 	.byte	0x04, 0x36
        /*022e*/ 	.short	(.L_72 - .L_71)
.L_71:
        /*0230*/ 	.word	0x00000008
.L_72:


//--------------------- .nv.compat                --------------------------
	.section	.nv.compat,"",@"SHT_CUDA_COMPAT_INFO"
	.align	4
        /*0000*/ 	.byte	0x02, 0x02, 0x01, 0x00, 0x02, 0x05, 0x05, 0x00, 0x02, 0x03, 0x00, 0x00, 0x02, 0x06, 0x01, 0x00


//--------------------- .nv.callgraph             --------------------------
	.section	.nv.callgraph,"",@"SHT_CUDA_CALLGRAPH"
	.align	4
	.sectionentsize	8
	.align		4
        /*0000*/ 	.word	0x00000000
	.align		4
        /*0004*/ 	.word	0xffffffff
	.align		4
        /*0008*/ 	.word	0x00000000
	.align		4
        /*000c*/ 	.word	0xfffffffe
	.align		4
        /*0010*/ 	.word	0x00000000
	.align		4
        /*0014*/ 	.word	0xfffffffd
	.align		4
        /*0018*/ 	.word	0x00000000
	.align		4
        /*001c*/ 	.word	0xfffffffc


//--------------------- .nv.constant4             --------------------------
	.section	.nv.constant4,"a",@progbits
	.align	8
	.align		8
.nv.constant4:
        /*0000*/ 	.dword	_$_str


//--------------------- .text.attn_fwd            --------------------------
	.section	.text.attn_fwd,"ax",@progbits
	.align	128
        .global         attn_fwd
        .type           attn_fwd,@function
        .size           attn_fwd,(.L_x_3 - attn_fwd)
        .other          attn_fwd,@"STO_CUDA_ENTRY STV_DEFAULT"
attn_fwd:
.text.attn_fwd:
[----:B------:R-:W0:Y:S08]  /*0000*/  LDC R1, c[0x0][0x37c] ;  /* 0x0000df00ff017b82 */ /* 0x000e300000000800 */
[----:B------:R-:W1:Y:S01]  /*0010*/  S2UR UR8, SR_CTAID.X ;  /* 0x00000000000879c3 */ /* 0x000e620000002500 */
[----:B------:R-:W2:Y:S01]  /*0020*/  S2R R6, SR_TID.X ;  /* 0x0000000000067919 */ /* 0x000ea20000002100 */
[----:B------:R-:W3:Y:S01]  /*0030*/  LDCU.64 UR4, c[0x0][0x3b0] ;  /* 0x00007600ff0477ac */ /* 0x000ee20008000a00 */
[----:B------:R-:W4:Y:S05]  /*0040*/  LDCU.64 UR16, c[0x0][0x358] ;  /* 0x00006b00ff1077ac */ /* 0x000f2a0008000a00 */
[----:B------:R-:W3:Y:S08]  /*0050*/  S2UR UR10, SR_CTAID.Y ;  /* 0x00000000000a79c3 */ /* 0x000ef00000002600 */
[----:B------:R-:W5:Y:S01]  /*0060*/  LDC R7, c[0x0][0x3b8] ;  /* 0x0000ee00ff077b82 */ /* 0x000f620000000800 */
[----:B-1----:R-:W-:-:S07]  /*0070*/  USHF.L.U32 UR8, UR8, 0x5, URZ ;  /* 0x0000000508087899 */ /* 0x002fce00080006ff */
[----:B------:R-:W1:Y:S01]  /*0080*/  LDC.64 R8, c[0x0][0x380] ;  /* 0x0000e000ff087b82 */ /* 0x000e620000000a00 */
[----:B------:R-:W-:Y:S01]  /*0090*/  IMAD.U32 R3, RZ, RZ, UR8 ;  /* 0x00000008ff037e24 */ /* 0x000fe2000f8e00ff */
[----:B---3--:R-:W-:Y:S01]  /*00a0*/  UIMAD UR4, UR10, UR4, URZ ;  /* 0x000000040a0472a4 */ /* 0x008fe2000f8e02ff */
[----:B--2---:R-:W-:-:S03]  /*00b0*/  SHF.R.U32.HI R0, RZ, 0x5, R6 ;  /* 0x00000005ff007819 */ /* 0x004fc60000011606 */
[----:B------:R-:W-:Y:S01]  /*00c0*/  LOP3.LUT R38, R3, 0x1f, R6, 0xf8, !PT ;  /* 0x0000001f03267812 */ /* 0x000fe200078ef806 */
[----:B------:R-:W-:Y:S01]  /*00d0*/  USHF.L.U32 UR6, UR4, 0x1, URZ ;  /* 0x0000000104067899 */ /* 0x000fe200080006ff */
[----:B------:R-:W-:-:S03]  /*00e0*/  SGXT.U32 R0, R0, 0x3 ;  /* 0x000000030000781a */ /* 0x000fc60000000000 */
[----:B------:R-:W-:Y:S01]  /*00f0*/  IMAD R2, R38, UR5, RZ ;  /* 0x0000000526027c24 */ /* 0x000fe2000f8e02ff */
[----:B------:R-:W-:Y:S01]  /*0100*/  UIMAD.WIDE UR4, UR4, 0x2, URZ ;  /* 0x00000002040478a5 */ /* 0x000fe2000f8e02ff */
[----:B-----5:R-:W-:Y:S02]  /*0110*/  IMAD R5, R0, R7, RZ ;  /* 0x0000000700057224 */ /* 0x020fe400078e02ff */
[C---:B------:R-:W-:Y:S02]  /*0120*/  IMAD.SHL.U32 R3, R2.reuse, 0x2, RZ ;  /* 0x0000000202037824 */ /* 0x040fe400078e00ff */
[----:B------:R-:W-:-:S03]  /*0130*/  IMAD.HI R2, R2, 0x2, RZ ;  /* 0x0000000202027827 */ /* 0x000fc600078e02ff */
[----:B-1----:R-:W-:Y:S01]  /*0140*/  IADD3 R4, P0, P1, R3, UR6, R8 ;  /* 0x0000000603047c10 */ /* 0x002fe2000f91e008 */
[----:B------:R-:W-:-:S03]  /*0150*/  IMAD R7, R7, 0x8, R5 ;  /* 0x0000000807077824 */ /* 0x000fc600078e0205 */
[----:B------:R-:W-:Y:S02]  /*0160*/  IADD3.X R8, PT, PT, R2, UR5, R9, P0, P1 ;  /* 0x0000000502087c10 */ /* 0x000fe400087e2409 */
[-C--:B------:R-:W-:Y:S02]  /*0170*/  LEA R2, P0, R5, R4.reuse, 0x1 ;  /* 0x0000000405027211 */ /* 0x080fe400078008ff */
[----:B------:R-:W-:Y:S02]  /*0180*/  LEA R4, P1, R7, R4, 0x1 ;  /* 0x0000000407047211 */ /* 0x000fe400078208ff */
[-C--:B------:R-:W-:Y:S02]  /*0190*/  LEA.HI.X.SX32 R3, R5, R8.reuse, 0x1, P0 ;  /* 0x0000000805037211 */ /* 0x080fe400000f0eff */
[----:B------:R-:W-:-:S03]  /*01a0*/  LEA.HI.X.SX32 R5, R7, R8, 0x1, P1 ;  /* 0x0000000807057211 */ /* 0x000fc600008f0eff */
[----:B----4-:R1:W2:Y:S04]  /*01b0*/  LDG.E.U16 R8, desc[UR16][R2.64] ;  /* 0x0000001002087981 */ /* 0x0102a8000c1e1500 */
[----:B------:R3:W4:Y:S01]  /*01c0*/  LDG.E.U16 R4, desc[UR16][R4.64] ;  /* 0x0000001004047981 */ /* 0x000722000c1e1500 */
[----:B------:R-:W5:Y:S01]  /*01d0*/  S2UR UR9, SR_CgaCtaId ;  /* 0x00000000000979c3 */ /* 0x000f620000008800 */
[C---:B------:R-:W-:Y:S01]  /*01e0*/  LOP3.LUT R7, R6.reuse, 0xc0, RZ, 0xc0, !PT ;  /* 0x000000c006077812 */ /* 0x040fe200078ec0ff */
[----:B------:R-:W-:Y:S01]  /*01f0*/  UMOV UR4, 0x400 ;  /* 0x0000040000047882 */ /* 0x000fe20000000000 */
[C---:B------:R-:W-:Y:S01]  /*0200*/  SHF.L.U32 R9, R6.reuse, 0x1, RZ ;  /* 0x0000000106097819 */ /* 0x040fe200000006ff */
[----:B------:R-:W-:Y:S01]  /*0210*/  UIADD3 UR11, UPT, UPT, UR8, 0x20, URZ ;  /* 0x00000020080b7890 */ /* 0x000fe2000fffe0ff */
[----:B------:R-:W-:Y:S01]  /*0220*/  SHF.R.U32.HI R10, RZ, 0x2, R7 ;  /* 0x00000002ff0a7819 */ /* 0x000fe20000011607 */
[----:B------:R-:W-:Y:S01]  /*0230*/  IMAD.MOV.U32 R29, RZ, RZ, -0x800000 ;  /* 0xff800000ff1d7424 */ /* 0x000fe200078e00ff */
[----:B------:R-:W-:Y:S01]  /*0240*/  LOP3.LUT R39, R6, 0x3, RZ, 0xc0, !PT ;  /* 0x0000000306277812 */ /* 0x000fe200078ec0ff */
[----:B------:R-:W-:Y:S01]  /*0250*/  UISETP.GE.AND UP0, UPT, UR11, 0x1, UPT ;  /* 0x000000010b00788c */ /* 0x000fe2000bf06270 */
[----:B------:R-:W-:Y:S01]  /*0260*/  LOP3.LUT R37, R10, 0x1fe, R9, 0x78, !PT ;  /* 0x000001fe0a257812 */ /* 0x000fe200078e7809 */
[----:B------:R-:W-:Y:S01]  /*0270*/  IMAD.MOV.U32 R36, RZ, RZ, 0x3f800000 ;  /* 0x3f800000ff247424 */ /* 0x000fe200078e00ff */
[----:B-1----:R-:W-:Y:S01]  /*0280*/  MOV R2, 0x3f800000 ;  /* 0x3f80000000027802 */ /* 0x002fe20000000f00 */
[----:B------:R-:W-:Y:S01]  /*0290*/  IMAD.MOV.U32 R28, RZ, RZ, -0x800000 ;  /* 0xff800000ff1c7424 */ /* 0x000fe200078e00ff */
[----:B------:R-:W-:-:S02]  /*02a0*/  CS2R R24, SRZ ;  /* 0x0000000000187805 */ /* 0x000fc4000001ff00 */
[----:B------:R-:W-:Y:S02]  /*02b0*/  CS2R R26, SRZ ;  /* 0x00000000001a7805 */ /* 0x000fe4000001ff00 */
[----:B------:R-:W-:Y:S02]  /*02c0*/  CS2R R12, SRZ ;  /* 0x00000000000c7805 */ /* 0x000fe4000001ff00 */
[----:B------:R-:W-:Y:S02]  /*02d0*/  CS2R R14, SRZ ;  /* 0x00000000000e7805 */ /* 0x000fe4000001ff00 */
[----:B------:R-:W-:Y:S02]  /*02e0*/  LOP3.LUT R3, R6, 0x20, RZ, 0xc0, !PT ;  /* 0x0000002006037812 */ /* 0x000fe400078ec0ff */
[----:B---3--:R-:W-:Y:S01]  /*02f0*/  SHF.L.U32 R5, R39, 0x5, RZ ;  /* 0x0000000527057819 */ /* 0x008fe200000006ff */
[----:B-----5:R-:W-:-:S09]  /*0300*/  ULEA UR9, UR9, UR4, 0x18 ;  /* 0x0000000409097291 */ /* 0x020fd2000f8ec0ff */
[----:B--2---:R-:W-:Y:S04]  /*0310*/  STS.U16 [R37+UR9], R8 ;  /* 0x0000000825007988 */ /* 0x004fe80008000409 */
[----:B----4-:R1:W-:Y:S02]  /*0320*/  STS.U16 [R37+UR9+0x200], R4 ;  /* 0x0002000425007988 */ /* 0x0103e40008000409 */
[----:B-1----:R-:W-:Y:S01]  /*0330*/  IMAD.SHL.U32 R4, R6, 0x8, RZ ;  /* 0x0000000806047824 */ /* 0x002fe200078e00ff */
[----:B0-----:R-:W-:Y:S06]  /*0340*/  BRA.U !UP0, `(.L_x_0) ;  /* 0x0000001108d47547 */ /* 0x001fec000b800000 */
[----:B------:R-:W-:Y:S01]  /*0350*/  SHF.R.S32.HI R8, RZ, 0x2, R6 ;  /* 0x00000002ff087819 */ /* 0x000fe20000011406 */
[----:B------:R-:W0:Y:S01]  /*0360*/  LDCU.64 UR12, c[0x0][0x3c0] ;  /* 0x00007800ff0c77ac */ /* 0x000e220008000a00 */
[----:B------:R-:W-:Y:S01]  /*0370*/  SHF.R.U32.HI R2, RZ, 0x1, R3 ;  /* 0x00000001ff027819 */ /* 0x000fe20000011603 */
[----:B------:R-:W-:Y:S01]  /*0380*/  IMAD.MOV.U32 R44, RZ, RZ, -0x800000 ;  /* 0xff800000ff2c7424 */ /* 0x000fe200078e00ff */
[----:B------:R-:W-:Y:S01]  /*0390*/  LOP3.LUT R7, R6, 0x1c, RZ, 0xc0, !PT ;  /* 0x0000001c06077812 */ /* 0x000fe200078ec0ff */
[----:B------:R-:W1:Y:S01]  /*03a0*/  LDCU UR5, c[0x0][0x3c8] ;  /* 0x00007900ff0577ac */ /* 0x000e620008000800 */
[----:B------:R-:W-:Y:S01]  /*03b0*/  SGXT R8, R8, 0x1 ;  /* 0x000000010808781a */ /* 0x000fe20000000200 */
[----:B------:R-:W-:Y:S01]  /*03c0*/  IMAD.MOV.U32 R47, RZ, RZ, -0x800000 ;  /* 0xff800000ff2f7424 */ /* 0x000fe200078e00ff */
[----:B------:R-:W-:Y:S01]  /*03d0*/  LOP3.LUT R3, R9, 0x10, RZ, 0xc0, !PT ;  /* 0x0000001009037812 */ /* 0x000fe200078ec0ff */
[----:B------:R-:W2:Y:S01]  /*03e0*/  LDCU.64 UR14, c[0x0][0x3d0] ;  /* 0x00007a00ff0e77ac */ /* 0x000ea20008000a00 */
[----:B------:R-:W-:Y:S01]  /*03f0*/  LEA.HI R7, R7, R2, RZ, 0x1e ;  /* 0x0000000207077211 */ /* 0x000fe200078ff0ff */
[C---:B------:R-:W-:Y:S01]  /*0400*/  IMAD.SHL.U32 R2, R6.reuse, 0x40, RZ ;  /* 0x0000004006027824 */ /* 0x040fe200078e00ff */
[----:B------:R-:W-:Y:S01]  /*0410*/  LOP3.LUT R12, R5, 0x90, R8, 0xf8, !PT ;  /* 0x00000090050c7812 */ /* 0x000fe200078ef808 */
[----:B------:R-:W3:Y:S01]  /*0420*/  LDCU.64 UR18, c[0x0][0x388] ;  /* 0x00007100ff1277ac */ /* 0x000ee20008000a00 */
[----:B------:R-:W-:Y:S01]  /*0430*/  LOP3.LUT R8, R6, 0x10, RZ, 0xc0, !PT ;  /* 0x0000001006087812 */ /* 0x000fe200078ec0ff */
[----:B------:R-:W-:Y:S01]  /*0440*/  VIADD R7, R7, UR8 ;  /* 0x0000000807077c36 */ /* 0x000fe20008000000 */
[----:B------:R-:W-:Y:S01]  /*0450*/  LOP3.LUT R11, R3, 0x20, R6, 0xf8, !PT ;  /* 0x00000020030b7812 */ /* 0x000fe200078ef806 */
[----:B------:R-:W4:Y:S01]  /*0460*/  LDCU.64 UR20, c[0x0][0x390] ;  /* 0x00007200ff1477ac */ /* 0x000f220008000a00 */
[----:B------:R-:W-:-:S02]  /*0470*/  LEA R13, R8, UR9, 0x5 ;  /* 0x00000009080d7c11 */ /* 0x000fc4000f8e28ff */
[----:B------:R-:W-:Y:S02]  /*0480*/  CS2R R24, SRZ ;  /* 0x0000000000187805 */ /* 0x000fe4000001ff00 */
[----:B------:R-:W-:Y:S01]  /*0490*/  LOP3.LUT R3, R2, 0x1c0, RZ, 0xc0, !PT ;  /* 0x000001c002037812 */ /* 0x000fe200078ec0ff */
[----:B0-----:R-:W-:Y:S01]  /*04a0*/  UIMAD UR4, UR10, UR12, URZ ;  /* 0x0000000c0a0472a4 */ /* 0x001fe2000f8e02ff */
[----:B------:R-:W-:Y:S02]  /*04b0*/  SHF.R.S32.HI R10, RZ, 0x6, R6 ;  /* 0x00000006ff0a7819 */ /* 0x000fe40000011406 */
[----:B------:R-:W-:Y:S02]  /*04c0*/  CS2R R26, SRZ ;  /* 0x00000000001a7805 */ /* 0x000fe4000001ff00 */
[--C-:B------:R-:W-:Y:S01]  /*04d0*/  LOP3.LUT R2, R11, 0x30, R4.reuse, 0x78, !PT ;  /* 0x000000300b027812 */ /* 0x100fe200078e7804 */
[----:B------:R-:W-:Y:S01]  /*04e0*/  IMAD R11, R8, -0x10, R13 ;  /* 0xfffffff0080b7824 */ /* 0x000fe200078e020d */
[----:B------:R-:W-:Y:S01]  /*04f0*/  LOP3.LUT R5, R6, 0xf, RZ, 0xc0, !PT ;  /* 0x0000000f06057812 */ /* 0x000fe200078ec0ff */
[----:B--2---:R-:W-:Y:S01]  /*0500*/  UIMAD UR6, UR10, UR14, URZ ;  /* 0x0000000e0a0672a4 */ /* 0x004fe2000f8e02ff */
[----:B------:R-:W-:-:S02]  /*0510*/  LOP3.LUT R14, R3, 0x30, R4, 0xf8, !PT ;  /* 0x00000030030e7812 */ /* 0x000fc400078ef804 */
[----:B------:R-:W-:Y:S01]  /*0520*/  IADD3 R3, PT, PT, R3, R13, R2 ;  /* 0x0000000d03037210 */ /* 0x000fe20007ffe002 */
[----:B-1----:R-:W-:Y:S01]  /*0530*/  IMAD R8, R5, UR5, RZ ;  /* 0x0000000505087c24 */ /* 0x002fe2000f8e02ff */
[----:B------:R-:W-:Y:S01]  /*0540*/  SGXT R4, R10, 0x1 ;  /* 0x000000010a04781a */ /* 0x000fe20000000200 */
[----:B------:R-:W0:Y:S01]  /*0550*/  LDC R13, c[0x0][0x3d8] ;  /* 0x0000f600ff0d7b82 */ /* 0x000e220000000800 */
[----:B------:R-:W-:Y:S01]  /*0560*/  LOP3.LUT R2, R6, 0x1f, RZ, 0xc0, !PT ;  /* 0x0000001f06027812 */ /* 0x000fe200078ec0ff */
[----:B------:R-:W-:Y:S01]  /*0570*/  USHF.L.U32 UR5, UR4, 0x1, URZ ;  /* 0x0000000104057899 */ /* 0x000fe200080006ff */
[----:B------:R-:W-:Y:S01]  /*0580*/  LOP3.LUT R4, R4, 0x90, RZ, 0xc0, !PT ;  /* 0x0000009004047812 */ /* 0x000fe200078ec0ff */
[----:B------:R-:W-:Y:S01]  /*0590*/  USHF.L.U32 UR12, UR6, 0x1, URZ ;  /* 0x00000001060c7899 */ /* 0x000fe200080006ff */
[--C-:B------:R-:W-:Y:S01]  /*05a0*/  LOP3.LUT R12, R12, 0x10, R9.reuse, 0x78, !PT ;  /* 0x000000100c0c7812 */ /* 0x100fe200078e7809 */
[----:B------:R-:W-:Y:S01]  /*05b0*/  IMAD.SHL.U32 R10, R8, 0x2, RZ ;  /* 0x00000002080a7824 */ /* 0x000fe200078e00ff */
[--C-:B------:R-:W-:Y:S01]  /*05c0*/  LOP3.LUT R4, R4, 0x17e, R9.reuse, 0x78, !PT ;  /* 0x0000017e04047812 */ /* 0x100fe200078e7809 */
[----:B------:R-:W-:Y:S01]  /*05d0*/  UIMAD.WIDE UR6, UR6, 0x2, URZ ;  /* 0x00000002060678a5 */ /* 0x000fe2000f8e02ff */
[----:B------:R-:W-:Y:S01]  /*05e0*/  LOP3.LUT R5, R14, 0x30, R9, 0x78, !PT ;  /* 0x000000300e057812 */ /* 0x000fe200078e7809 */
[----:B------:R-:W-:Y:S01]  /*05f0*/  IMAD R9, R2, UR15, RZ ;  /* 0x0000000f02097c24 */ /* 0x000fe2000f8e02ff */
[----:B------:R-:W-:Y:S01]  /*0600*/  MOV R53, UR5 ;  /* 0x0000000500357c02 */ /* 0x000fe20008000f00 */
[----:B------:R-:W-:Y:S01]  /*0610*/  UIMAD.WIDE UR4, UR4, 0x2, URZ ;  /* 0x00000002040478a5 */ /* 0x000fe2000f8e02ff */
[----:B------:R-:W-:Y:S01]  /*0620*/  IMAD.U32 R17, RZ, RZ, UR12 ;  /* 0x0000000cff117e24 */ /* 0x000fe2000f8e00ff */
[----:B------:R-:W-:Y:S01]  /*0630*/  MOV R36, 0x3f800000 ;  /* 0x3f80000000247802 */ /* 0x000fe20000000f00 */
[C---:B------:R-:W-:Y:S01]  /*0640*/  IMAD.SHL.U32 R2, R9.reuse, 0x2, RZ ;  /* 0x0000000209027824 */ /* 0x040fe200078e00ff */
[----:B---3--:R-:W-:Y:S01]  /*0650*/  IADD3 R53, P0, P1, R10, UR18, R53 ;  /* 0x000000120a357c10 */ /* 0x008fe2000f91e035 */
[----:B------:R-:W-:Y:S01]  /*0660*/  IMAD.HI R8, R8, 0x2, RZ ;  /* 0x0000000208087827 */ /* 0x000fe200078e02ff */
[----:B------:R-:W-:Y:S01]  /*0670*/  SHF.R.U32.HI R10, RZ, 0x4, R6 ;  /* 0x00000004ff0a7819 */ /* 0x000fe20000011606 */
[----:B------:R-:W-:Y:S01]  /*0680*/  UMOV UR6, URZ ;  /* 0x000000ff00067c82 */ /* 0x000fe20008000000 */
[----:B------:R-:W-:Y:S01]  /*0690*/  MOV R15, UR5 ;  /* 0x00000005000f7c02 */ /* 0x000fe20008000f00 */
[----:B------:R-:W-:Y:S01]  /*06a0*/  IMAD.IADD R6, R12, 0x1, R11 ;  /* 0x000000010c067824 */ /* 0x000fe200078e020b */
[----:B----4-:R-:W-:Y:S01]  /*06b0*/  IADD3 R40, P2, P3, R2, UR20, R17 ;  /* 0x0000001402287c10 */ /* 0x010fe2000fb5e011 */
[----:B------:R-:W-:Y:S01]  /*06c0*/  IMAD.HI R9, R9, 0x2, RZ ;  /* 0x0000000209097827 */ /* 0x000fe200078e02ff */
[----:B------:R-:W-:Y:S01]  /*06d0*/  SGXT.U32 R2, R10, 0x4 ;  /* 0x000000040a02781a */ /* 0x000fe20000000000 */
[----:B------:R-:W1:Y:S01]  /*06e0*/  LDCU UR12, c[0x0][0x3a8] ;  /* 0x00007500ff0c77ac */ /* 0x000e620008000800 */
[----:B------:R-:W-:Y:S01]  /*06f0*/  IADD3.X R11, PT, PT, R8, UR19, R15, P0, P1 ;  /* 0x00000013080b7c10 */ /* 0x000fe200087e240f */
[----:B------:R-:W-:Y:S01]  /*0700*/  IMAD.U32 R10, RZ, RZ, UR7 ;  /* 0x00000007ff0a7e24 */ /* 0x000fe2000f8e00ff */
[----:B------:R-:W-:Y:S01]  /*0710*/  MOV R15, UR13 ;  /* 0x0000000d000f7c02 */ /* 0x000fe20008000f00 */
[----:B------:R-:W-:Y:S01]  /*0720*/  IMAD R2, R2, UR13, RZ ;  /* 0x0000000d02027c24 */ /* 0x000fe2000f8e02ff */
[----:B------:R-:W-:Y:S01]  /*0730*/  UMOV UR7, URZ ;  /* 0x000000ff00077c82 */ /* 0x000fe20008000000 */
[----:B0-----:R-:W-:Y:S01]  /*0740*/  IMAD R8, R0, R13, RZ ;  /* 0x0000000d00087224 */ /* 0x001fe200078e02ff */
[----:B------:R-:W-:Y:S01]  /*0750*/  IADD3.X R10, PT, PT, R9, UR21, R10, P2, P3 ;  /* 0x00000015090a7c10 */ /* 0x000fe200097e640a */
[----:B------:R-:W-:Y:S01]  /*0760*/  IMAD R0, R15, 0x10, R2 ;  /* 0x000000100f007824 */ /* 0x000fe200078e0202 */
[----:B------:R-:W-:Y:S01]  /*0770*/  LEA R54, P0, R2, R53, 0x1 ;  /* 0x0000003502367211 */ /* 0x000fe200078008ff */
[----:B------:R-:W-:Y:S01]  /*0780*/  IMAD R9, R13, 0x8, R8 ;  /* 0x000000080d097824 */ /* 0x000fe200078e0208 */
[----:B------:R-:W-:-:S02]  /*0790*/  LEA R42, P2, R8, R40, 0x1 ;  /* 0x00000028082a7211 */ /* 0x000fc400078408ff */
[----:B------:R-:W-:Y:S02]  /*07a0*/  CS2R R12, SRZ ;  /* 0x00000000000c7805 */ /* 0x000fe4000001ff00 */
[----:B------:R-:W-:Y:S02]  /*07b0*/  LEA R52, P1, R0, R53, 0x1 ;  /* 0x0000003500347211 */ /* 0x000fe400078208ff */
[----:B------:R-:W-:Y:S02]  /*07c0*/  CS2R R14, SRZ ;  /* 0x00000000000e7805 */ /* 0x000fe4000001ff00 */
[----:B------:R-:W-:Y:S01]  /*07d0*/  LEA R40, P3, R9, R40, 0x1 ;  /* 0x0000002809287211 */ /* 0x000fe200078608ff */
[----:B------:R-:W-:Y:S01]  /*07e0*/  UMOV UR4, URZ ;  /* 0x000000ff00047c82 */ /* 0x000fe20008000000 */
[-C--:B------:R-:W-:Y:S01]  /*07f0*/  LEA.HI.X.SX32 R55, R2, R11.reuse, 0x1, P0 ;  /* 0x0000000b02377211 */ /* 0x080fe200000f0eff */
[----:B------:R-:W-:Y:S01]  /*0800*/  UMOV UR5, URZ ;  /* 0x000000ff00057c82 */ /* 0x000fe20008000000 */
[----:B------:R-:W-:Y:S01]  /*0810*/  LEA.HI.X.SX32 R53, R0, R11, 0x1, P1 ;  /* 0x0000000b00357211 */ /* 0x000fe200008f0eff */
[----:B------:R-:W-:Y:S01]  /*0820*/  VIADD R0, R7, 0x8 ;  /* 0x0000000807007836 */ /* 0x000fe20000000000 */
[----:B------:R-:W-:-:S02]  /*0830*/  LEA.HI.X.SX32 R43, R8, R10, 0x1, P2 ;  /* 0x0000000a082b7211 */ /* 0x000fc400010f0eff */
[----:B------:R-:W-:Y:S02]  /*0840*/  LEA.HI.X.SX32 R41, R9, R10, 0x1, P3 ;  /* 0x0000000a09297211 */ /* 0x000fe400018f0eff */
[----:B-1----:R-:W-:-:S07]  /*0850*/  MOV R2, 0x3f800000 ;  /* 0x3f80000000027802 */ /* 0x002fce0000000f00 */
.L_x_1:
[----:B------:R-:W-:Y:S01]  /*0860*/  MOV R9, UR4 ;  /* 0x0000000400097c02 */ /* 0x000fe20008000f00 */
[----:B------:R-:W-:-:S04]  /*0870*/  IMAD.U32 R11, RZ, RZ, UR4 ;  /* 0x00000004ff0b7e24 */ /* 0x000fc8000f8e00ff */
[----:B------:R-:W-:-:S04]  /*0880*/  IMAD.WIDE R8, R9, 0x2, R54 ;  /* 0x0000000209087825 */ /* 0x000fc800078e0236 */
[----:B------:R-:W-:Y:S01]  /*0890*/  IMAD.WIDE R10, R11, 0x2, R52 ;  /* 0x000000020b0a7825 */ /* 0x000fe200078e0234 */
[----:B------:R-:W2:Y:S04]  /*08a0*/  LDG.E.U16 R19, desc[UR16][R8.64] ;  /* 0x0000001008137981 */ /* 0x000ea8000c1e1500 */
[----:B------:R-:W3:Y:S01]  /*08b0*/  LDG.E.U16 R21, desc[UR16][R10.64] ;  /* 0x000000100a157981 */ /* 0x000ee2000c1e1500 */
[----:B------:R-:W-:Y:S01]  /*08c0*/  IMAD.U32 R17, RZ, RZ, UR5 ;  /* 0x00000005ff117e24 */ /* 0x000fe2000f8e00ff */
[----:B------:R-:W-:Y:S03]  /*08d0*/  BAR.SYNC.DEFER_BLOCKING 0x0 ;  /* 0x0000000000007b1d */ /* 0x000fe60000010000 */
[----:B------:R-:W-:Y:S01]  /*08e0*/  IMAD.WIDE R16, R17, 0x2, R42 ;  /* 0x0000000211107825 */ /* 0x000fe200078e022a */
[----:B------:R-:W-:-:S05]  /*08f0*/  MOV R49, UR5 ;  /* 0x0000000500317c02 */ /* 0x000fca0008000f00 */
[----:B------:R-:W-:Y:S01]  /*0900*/  IMAD.WIDE R48, R49, 0x2, R40 ;  /* 0x0000000231307825 */ /* 0x000fe200078e0228 */
[----:B--2---:R0:W-:Y:S04]  /*0910*/  STS.U16 [R4+UR9+0x400], R19 ;  /* 0x0004001304007988 */ /* 0x0041e80008000409 */
[----:B---3--:R-:W-:Y:S01]  /*0920*/  STS.U16 [R4+UR9+0x600], R21 ;  /* 0x0006001504007988 */ /* 0x008fe20008000409 */
[----:B------:R-:W-:Y:S06]  /*0930*/  BAR.SYNC.DEFER_BLOCKING 0x0 ;  /* 0x0000000000007b1d */ /* 0x000fec0000010000 */
[----:B------:R1:W2:Y:S04]  /*0940*/  LDG.E.U16 R46, desc[UR16][R16.64] ;  /* 0x00000010102e7981 */ /* 0x0002a8000c1e1500 */
[----:B------:R3:W4:Y:S01]  /*0950*/  LDG.E.U16 R48, desc[UR16][R48.64] ;  /* 0x0000001030307981 */ /* 0x000722000c1e1500 */
[----:B------:R-:W-:Y:S01]  /*0960*/  LEA R50, P2, R39, UR6, 0x1 ;  /* 0x0000000627327c11 */ /* 0x000fe2000f8408ff */
[----:B------:R-:W-:-:S02]  /*0970*/  UIADD3 UR6, UP0, UPT, UR6, 0x20, URZ ;  /* 0x0000002006067890 */ /* 0x000fc4000ff1e0ff */
[----:B------:R-:W-:Y:S01]  /*0980*/  LDSM.16.MT88.4 R28, [R3] ;  /* 0x00000000031c783b */ /* 0x000fe20000004200 */
[C---:B0-----:R-:W-:Y:S01]  /*0990*/  IADD3 R19, P3, PT, R50.reuse, 0x10, RZ ;  /* 0x0000001032137810 */ /* 0x041fe20007f7e0ff */
[----:B------:R-:W-:Y:S01]  /*09a0*/  IMAD.X R51, RZ, RZ, UR7, P2 ;  /* 0x00000007ff337e24 */ /* 0x000fe200090e06ff */
[C---:B------:R-:W-:Y:S01]  /*09b0*/  IADD3 R18, P5, PT, R50.reuse, 0x11, RZ ;  /* 0x0000001132127810 */ /* 0x040fe20007fbe0ff */
[----:B------:R-:W0:Y:S01]  /*09c0*/  LDSM.16.M88.4 R8, [R6+0x600] ;  /* 0x000600000608783b */ /* 0x000e220000000200 */
[----:B-1----:R-:W-:Y:S01]  /*09d0*/  IADD3 R17, P2, PT, R50, 0x9, RZ ;  /* 0x0000000932117810 */ /* 0x002fe20007f5e0ff */
[----:B------:R-:W-:Y:S01]  /*09e0*/  IMAD.X R16, RZ, RZ, R51, P3 ;  /* 0x000000ffff107224 */ /* 0x000fe200018e0633 */
[CC--:B------:R-:W-:Y:S01]  /*09f0*/  ISETP.GT.U32.AND P4, PT, R18.reuse, R7.reuse, PT ;  /* 0x000000071200720c */ /* 0x0c0fe20003f84070 */
[----:B------:R-:W1:Y:S01]  /*0a00*/  LDSM.16.M88.4 R32, [R6+0x400] ;  /* 0x000400000620783b */ /* 0x000e620000000200 */
[-C--:B------:R-:W-:Y:S01]  /*0a10*/  ISETP.GT.U32.AND P6, PT, R18, R0.reuse, PT ;  /* 0x000000001200720c */ /* 0x080fe20003fc4070 */
[----:B------:R-:W-:Y:S01]  /*0a20*/  UIADD3.X UR7, UPT, UPT, URZ, UR7, URZ, UP0, !UPT ;  /* 0x00000007ff077290 */ /* 0x000fe200087fe4ff */
[C---:B------:R-:W-:Y:S01]  /*0a30*/  ISETP.GT.U32.AND P1, PT, R19.reuse, R7, PT ;  /* 0x000000071300720c */ /* 0x040fe20003f24070 */
[----:B------:R-:W-:Y:S01]  /*0a40*/  BAR.SYNC.DEFER_BLOCKING 0x0 ;  /* 0x0000000000007b1d */ /* 0x000fe20000010000 */
[-C--:B------:R-:W-:Y:S01]  /*0a50*/  ISETP.GT.U32.AND P0, PT, R19, R0.reuse, PT ;  /* 0x000000001300720c */ /* 0x080fe20003f04070 */
[----:B------:R-:W-:Y:S01]  /*0a60*/  UISETP.GE.U32.AND UP0, UPT, UR6, UR11, UPT ;  /* 0x0000000b0600728c */ /* 0x000fe2000bf06070 */
[----:B------:R-:W-:Y:S01]  /*0a70*/  IADD3.X R18, PT, PT, RZ, R51, RZ, P5, !PT ;  /* 0x00000033ff127210 */ /* 0x000fe20002ffe4ff */
[----:B------:R-:W-:Y:S01]  /*0a80*/  ULEA UR5, UR15, UR5, 0x5 ;  /* 0x000000050f057291 */ /* 0x000fe2000f8e28ff */
[C---:B------:R-:W-:Y:S01]  /*0a90*/  ISETP.GT.U32.AND P3, PT, R17.reuse, R7, PT ;  /* 0x000000071100720c */ /* 0x040fe20003f64070 */
[----:B------:R-:W-:Y:S01]  /*0aa0*/  UISETP.GE.U32.AND.EX UP0, UPT, UR7, URZ, UPT, UP0 ;  /* 0x000000ff0700728c */ /* 0x000fe2000bf06100 */
[----:B------:R-:W-:Y:S01]  /*0ab0*/  ISETP.GT.U32.AND P5, PT, R17, R0, PT ;  /* 0x000000001100720c */ /* 0x000fe20003fa4070 */
[----:B------:R-:W-:Y:S01]  /*0ac0*/  ULEA UR4, UR13, UR4, 0x5 ;  /* 0x000000040d047291 */ /* 0x000fe2000f8e28ff */
[----:B------:R-:W-:-:S02]  /*0ad0*/  ISETP.GT.U32.AND.EX P1, PT, R16, RZ, PT, P1 ;  /* 0x000000ff1000720c */ /* 0x000fc40003f24110 */
[----:B------:R-:W-:Y:S02]  /*0ae0*/  ISETP.GT.U32.AND.EX P0, PT, R16, RZ, PT, P0 ;  /* 0x000000ff1000720c */ /* 0x000fe40003f04100 */
[C---:B------:R-:W-:Y:S02]  /*0af0*/  ISETP.GT.U32.AND.EX P4, PT, R18.reuse, RZ, PT, P4 ;  /* 0x000000ff1200720c */ /* 0x040fe40003f84140 */
[----:B------:R-:W-:Y:S01]  /*0b00*/  ISETP.GT.U32.AND.EX P6, PT, R18, RZ, PT, P6 ;  /* 0x000000ff1200720c */ /* 0x000fe20003fc4160 */
[----:B0-----:R-:W-:Y:S01]  /*0b10*/  HMMA.16816.F32 R20, R28, R8, RZ ;  /* 0x000000081c14723c */ /* 0x001fe200000018ff */
[----:B------:R-:W-:-:S05]  /*0b20*/  IMAD.X R8, RZ, RZ, R51, P2 ;  /* 0x000000ffff087224 */ /* 0x000fca00010e0633 */
[C---:B------:R-:W-:Y:S02]  /*0b30*/  ISETP.GT.U32.AND.EX P3, PT, R8.reuse, RZ, PT, P3 ;  /* 0x000000ff0800720c */ /* 0x040fe40003f64130 */
[----:B------:R-:W-:Y:S01]  /*0b40*/  ISETP.GT.U32.AND.EX P5, PT, R8, RZ, PT, P5 ;  /* 0x000000ff0800720c */ /* 0x000fe20003fa4150 */
[C---:B-1----:R-:W-:Y:S08]  /*0b50*/  HMMA.16816.F32 R16, R28.reuse, R34, RZ ;  /* 0x000000221c10723c */ /* 0x042ff000000018ff */
[----:B------:R-:W-:Y:S02]  /*0b60*/  HMMA.16816.F32 R32, R28, R32, RZ ;  /* 0x000000201c20723c */ /* 0x000fe400000018ff */
[----:B------:R-:W-:Y:S01]  /*0b70*/  FMUL R20, R20, UR12 ;  /* 0x0000000c14147c20 */ /* 0x000fe20008400000 */
[----:B------:R-:W-:Y:S01]  /*0b80*/  FMUL R22, R22, UR12 ;  /* 0x0000000c16167c20 */ /* 0x000fe20008400000 */
[----:B------:R-:W-:Y:S01]  /*0b90*/  FMUL R21, R21, UR12 ;  /* 0x0000000c15157c20 */ /* 0x000fe20008400000 */
[----:B------:R-:W-:-:S03]  /*0ba0*/  FMUL R23, R23, UR12 ;  /* 0x0000000c17177c20 */ /* 0x000fc60008400000 */
[----:B------:R-:W-:Y:S01]  /*0bb0*/  HMMA.16816.F32 R8, R28, R10, RZ ;  /* 0x0000000a1c08723c */ /* 0x000fe200000018ff */
[----:B------:R-:W-:Y:S02]  /*0bc0*/  IADD3 R28, P2, PT, R50, 0x18, RZ ;  /* 0x00000018321c7810 */ /* 0x000fe40007f5e0ff */
[----:B------:R-:W-:Y:S01]  /*0bd0*/  FSEL R30, R20, -INF , !P1 ;  /* 0xff800000141e7808 */ /* 0x000fe20004800000 */
[----:B------:R-:W-:Y:S01]  /*0be0*/  FMUL R19, R19, UR12 ;  /* 0x0000000c13137c20 */ /* 0x000fe20008400000 */
[C---:B------:R-:W-:Y:S01]  /*0bf0*/  ISETP.GT.U32.AND P1, PT, R28.reuse, R7, PT ;  /* 0x000000071c00720c */ /* 0x040fe20003f24070 */
[----:B------:R-:W-:Y:S01]  /*0c00*/  IMAD.X R20, RZ, RZ, R51, P2 ;  /* 0x000000ffff147224 */ /* 0x000fe200010e0633 */
[----:B------:R-:W-:Y:S01]  /*0c10*/  ISETP.GT.U32.AND P2, PT, R28, R0, PT ;  /* 0x000000001c00720c */ /* 0x000fe20003f44070 */
[----:B------:R-:W-:Y:S01]  /*0c20*/  FMUL R16, R16, UR12 ;  /* 0x0000000c10107c20 */ /* 0x000fe20008400000 */
[----:B------:R-:W-:Y:S02]  /*0c30*/  FSEL R45, R22, -INF , !P0 ;  /* 0xff800000162d7808 */ /* 0x000fe40004000000 */
[C---:B------:R-:W-:Y:S01]  /*0c40*/  ISETP.GT.U32.AND.EX P1, PT, R20.reuse, RZ, PT, P1 ;  /* 0x000000ff1400720c */ /* 0x040fe20003f24110 */
[----:B------:R-:W-:Y:S01]  /*0c50*/  FMUL R35, R35, UR12 ;  /* 0x0000000c23237c20 */ /* 0x000fe20008400000 */
[----:B------:R-:W-:-:S02]  /*0c60*/  ISETP.GT.U32.AND.EX P2, PT, R20, RZ, PT, P2 ;  /* 0x000000ff1400720c */ /* 0x000fc40003f44120 */
[----:B------:R-:W-:Y:S02]  /*0c70*/  IADD3 R20, P0, PT, R50, 0x8, RZ ;  /* 0x0000000832147810 */ /* 0x000fe40007f1e0ff */
[----:B------:R-:W-:Y:S02]  /*0c80*/  FSEL R19, R19, -INF , !P5 ;  /* 0xff80000013137808 */ /* 0x000fe40006800000 */
[----:B------:R-:W-:Y:S01]  /*0c90*/  IADD3.X R22, PT, PT, RZ, R51, RZ, P0, !PT ;  /* 0x00000033ff167210 */ /* 0x000fe200007fe4ff */
[----:B------:R-:W-:Y:S01]  /*0ca0*/  FMUL R29, R9, UR12 ;  /* 0x0000000c091d7c20 */ /* 0x000fe20008400000 */
[----:B------:R-:W-:Y:S01]  /*0cb0*/  ISETP.GT.U32.AND P0, PT, R20, R7, PT ;  /* 0x000000071400720c */ /* 0x000fe20003f04070 */
[----:B------:R-:W-:Y:S01]  /*0cc0*/  FMUL R20, R34, UR12 ;  /* 0x0000000c22147c20 */ /* 0x000fe20008400000 */
[----:B------:R-:W-:Y:S01]  /*0cd0*/  ISETP.GT.U32.AND P5, PT, R50, R0, PT ;  /* 0x000000003200720c */ /* 0x000fe20003fa4070 */
[----:B------:R-:W-:Y:S01]  /*0ce0*/  FMUL R9, R10, UR12 ;  /* 0x0000000c0a097c20 */ /* 0x000fe20008400000 */
[----:B------:R-:W-:Y:S01]  /*0cf0*/  ISETP.GT.U32.AND.EX P0, PT, R22, RZ, PT, P0 ;  /* 0x000000ff1600720c */ /* 0x000fe20003f04100 */
[----:B------:R-:W-:Y:S01]  /*0d00*/  FMUL R28, R8, UR12 ;  /* 0x0000000c081c7c20 */ /* 0x000fe20008400000 */
[----:B---3--:R-:W-:Y:S01]  /*0d10*/  FSEL R49, R23, -INF , !P6 ;  /* 0xff80000017317808 */ /* 0x008fe20007000000 */
[----:B------:R-:W-:Y:S01]  /*0d20*/  FMUL R23, R33, UR12 ;  /* 0x0000000c21177c20 */ /* 0x000fe20008400000 */
[----:B------:R-:W-:-:S02]  /*0d30*/  FSEL R16, R16, -INF , !P0 ;  /* 0xff80000010107808 */ /* 0x000fc40004000000 */
[C---:B------:R-:W-:Y:S02]  /*0d40*/  ISETP.GE.U32.AND P6, PT, R50.reuse, R7, PT ;  /* 0x000000073200720c */ /* 0x040fe40003fc6070 */
[----:B------:R-:W-:Y:S02]  /*0d50*/  ISETP.GE.U32.AND P0, PT, R50, R0, PT ;  /* 0x000000003200720c */ /* 0x000fe40003f06070 */
[C---:B------:R-:W-:Y:S02]  /*0d60*/  ISETP.GT.U32.AND.EX P5, PT, R51.reuse, RZ, PT, P5 ;  /* 0x000000ff3300720c */ /* 0x040fe40003fa4150 */
[C---:B------:R-:W-:Y:S02]  /*0d70*/  ISETP.GE.U32.AND.EX P0, PT, R51.reuse, RZ, PT, P0 ;  /* 0x000000ff3300720c */ /* 0x040fe40003f06100 */
[----:B------:R-:W-:Y:S02]  /*0d80*/  FSEL R20, R20, -INF , !P5 ;  /* 0xff80000014147808 */ /* 0x000fe40006800000 */
[----:B------:R-:W-:-:S02]  /*0d90*/  ISETP.GE.U32.AND.EX P6, PT, R51, RZ, PT, P6 ;  /* 0x000000ff3300720c */ /* 0x000fc40003fc6160 */
[----:B------:R-:W-:Y:S02]  /*0da0*/  FSEL R9, R9, -INF , !P2 ;  /* 0xff80000009097808 */ /* 0x000fe40005000000 */
[----:B------:R-:W-:Y:S01]  /*0db0*/  FSEL R23, R23, -INF , !P6 ;  /* 0xff80000017177808 */ /* 0x000fe20007000000 */
[----:B--2---:R0:W-:Y:S04]  /*0dc0*/  STS.U16 [R37+UR9+0x400], R46 ;  /* 0x0004002e25007988 */ /* 0x0041e80008000409 */
[----:B----4-:R-:W-:Y:S01]  /*0dd0*/  STS.U16 [R37+UR9+0x600], R48 ;  /* 0x0006003025007988 */ /* 0x010fe20008000409 */
[----:B0-----:R-:W-:Y:S01]  /*0de0*/  FSEL R46, R21, -INF , !P4 ;  /* 0xff800000152e7808 */ /* 0x001fe20006000000 */
[----:B------:R-:W-:Y:S01]  /*0df0*/  FMUL R21, R18, UR12 ;  /* 0x0000000c12157c20 */ /* 0x000fe20008400000 */
[----:B------:R-:W-:Y:S01]  /*0e00*/  BAR.SYNC.DEFER_BLOCKING 0x0 ;  /* 0x0000000000007b1d */ /* 0x000fe20000010000 */
[----:B------:R-:W-:Y:S01]  /*0e10*/  ISETP.GT.U32.AND P4, PT, R50, R7, PT ;  /* 0x000000073200720c */ /* 0x000fe20003f84070 */
[----:B------:R-:W-:-:S03]  /*0e20*/  FMUL R18, R32, UR12 ;  /* 0x0000000c20127c20 */ /* 0x000fc60008400000 */
[----:B------:R-:W-:-:S04]  /*0e30*/  ISETP.GT.U32.AND.EX P4, PT, R51, RZ, PT, P4 ;  /* 0x000000ff3300720c */ /* 0x000fc80003f84140 */
[----:B------:R-:W-:Y:S02]  /*0e40*/  FSEL R18, R18, -INF , !P4 ;  /* 0xff80000012127808 */ /* 0x000fe40006000000 */
[----:B------:R-:W-:Y:S02]  /*0e50*/  FSEL R21, R21, -INF , !P4 ;  /* 0xff80000015157808 */ /* 0x000fe40006000000 */
[----:B------:R-:W-:Y:S02]  /*0e60*/  IADD3 R50, P4, PT, R50, 0x19, RZ ;  /* 0x0000001932327810 */ /* 0x000fe40007f9e0ff */
[----:B------:R-:W-:Y:S02]  /*0e70*/  FMNMX3 R31, R18, R23, R16, !PT ;  /* 0x00000017121f7276 */ /* 0x000fe40007800010 */
[C---:B------:R-:W-:Y:S01]  /*0e80*/  ISETP.GT.U32.AND P5, PT, R50.reuse, R7, PT ;  /* 0x000000073200720c */ /* 0x040fe20003fa4070 */
[----:B------:R-:W-:Y:S01]  /*0e90*/  IMAD.X R22, RZ, RZ, R51, P4 ;  /* 0x000000ffff167224 */ /* 0x000fe200020e0633 */
[----:B------:R-:W-:-:S04]  /*0ea0*/  ISETP.GT.U32.AND P4, PT, R50, R0, PT ;  /* 0x000000003200720c */ /* 0x000fc80003f84070 */
[C---:B------:R-:W-:Y:S02]  /*0eb0*/  ISETP.GT.U32.AND.EX P5, PT, R22.reuse, RZ, PT, P5 ;  /* 0x000000ff1600720c */ /* 0x040fe40003fa4150 */
[----:B------:R-:W-:Y:S01]  /*0ec0*/  ISETP.GT.U32.AND.EX P4, PT, R22, RZ, PT, P4 ;  /* 0x000000ff1600720c */ /* 0x000fe20003f84140 */
[----:B------:R-:W-:Y:S01]  /*0ed0*/  FMUL R22, R17, UR12 ;  /* 0x0000000c11167c20 */ /* 0x000fe20008400000 */
[----:B------:R-:W-:Y:S01]  /*0ee0*/  FSEL R17, R35, -INF , !P0 ;  /* 0xff80000023117808 */ /* 0x000fe20004000000 */
[----:B------:R-:W-:Y:S01]  /*0ef0*/  FMUL R35, R11, UR12 ;  /* 0x0000000c0b237c20 */ /* 0x000fe20008400000 */
[----:B------:R-:W-:Y:S02]  /*0f00*/  FSEL R11, R28, -INF , !P1 ;  /* 0xff8000001c0b7808 */ /* 0x000fe40004800000 */
[----:B------:R-:W-:Y:S02]  /*0f10*/  FMNMX3 R10, R20, R17, R21, !PT ;  /* 0x00000011140a7276 */ /* 0x000fe40007800015 */
[----:B------:R-:W-:-:S02]  /*0f20*/  FSEL R8, R22, -INF , !P3 ;  /* 0xff80000016087808 */ /* 0x000fc40005800000 */
[----:B------:R-:W-:Y:S02]  /*0f30*/  FMNMX3 R10, R10, R19, R45, !PT ;  /* 0x000000130a0a7276 */ /* 0x000fe4000780002d */
[----:B------:R-:W-:Y:S02]  /*0f40*/  FMNMX3 R31, R31, R8, R30, !PT ;  /* 0x000000081f1f7276 */ /* 0x000fe4000780001e */
[----:B------:R-:W-:Y:S02]  /*0f50*/  FSEL R35, R35, -INF , !P4 ;  /* 0xff80000023237808 */ /* 0x000fe40006000000 */
[----:B------:R-:W-:Y:S02]  /*0f60*/  FMNMX3 R22, R10, R49, R9, !PT ;  /* 0x000000310a167276 */ /* 0x000fe40007800009 */
[----:B------:R-:W-:Y:S02]  /*0f70*/  FSEL R10, R29, -INF , !P5 ;  /* 0xff8000001d0a7808 */ /* 0x000fe40006800000 */
[----:B------:R-:W-:-:S02]  /*0f80*/  FMNMX3 R31, R31, R46, R11, !PT ;  /* 0x0000002e1f1f7276 */ /* 0x000fc4000780000b */
[----:B------:R-:W-:Y:S02]  /*0f90*/  FMNMX R22, R35, R22, !PT ;  /* 0x0000001623167209 */ /* 0x000fe40007800000 */
[----:B------:R-:W-:-:S03]  /*0fa0*/  FMNMX R31, R10, R31, !PT ;  /* 0x0000001f0a1f7209 */ /* 0x000fc60007800000 */
[----:B------:R-:W0:Y:S04]  /*0fb0*/  SHFL.BFLY PT, R29, R22, 0x2, 0x1f ;  /* 0x0c401f00161d7f89 */ /* 0x000e2800000e0000 */
[----:B------:R-:W1:Y:S01]  /*0fc0*/  SHFL.BFLY PT, R28, R31, 0x2, 0x1f ;  /* 0x0c401f001f1c7f89 */ /* 0x000e6200000e0000 */
[----:B0-----:R-:W-:Y:S02]  /*0fd0*/  FMNMX R32, R22, R29, !PT ;  /* 0x0000001d16207209 */ /* 0x001fe40007800000 */
[----:B-1----:R-:W-:-:S03]  /*0fe0*/  FMNMX R33, R31, R28, !PT ;  /* 0x0000001c1f217209 */ /* 0x002fc60007800000 */
[----:B------:R-:W0:Y:S04]  /*0ff0*/  SHFL.BFLY PT, R28, R32, 0x1, 0x1f ;  /* 0x0c201f00201c7f89 */ /* 0x000e2800000e0000 */
[----:B------:R-:W1:Y:S01]  /*1000*/  SHFL.BFLY PT, R29, R33, 0x1, 0x1f ;  /* 0x0c201f00211d7f89 */ /* 0x000e6200000e0000 */
[----:B0-----:R-:W-:Y:S02]  /*1010*/  FMNMX3 R28, R32, R28, R47, !PT ;  /* 0x0000001c201c7276 */ /* 0x001fe4000780002f */
[----:B-1----:R-:W-:-:S03]  /*1020*/  FMNMX3 R29, R33, R29, R44, !PT ;  /* 0x0000001d211d7276 */ /* 0x002fc6000780002c */
[--C-:B------:R-:W-:Y:S01]  /*1030*/  FADD R20, R20, -R28.reuse ;  /* 0x8000001c14147221 */ /* 0x100fe20000000000 */
[--C-:B------:R-:W-:Y:S01]  /*1040*/  FADD R17, R17, -R28.reuse ;  /* 0x8000001c11117221 */ /* 0x100fe20000000000 */
[--C-:B------:R-:W-:Y:S01]  /*1050*/  FADD R21, R21, -R28.reuse ;  /* 0x8000001c15157221 */ /* 0x100fe20000000000 */
[--C-:B------:R-:W-:Y:S01]  /*1060*/  FADD R19, R19, -R28.reuse ;  /* 0x8000001c13137221 */ /* 0x100fe20000000000 */
[--C-:B------:R-:W-:Y:S01]  /*1070*/  FADD R18, R18, -R29.reuse ;  /* 0x8000001d12127221 */ /* 0x100fe20000000000 */
[--C-:B------:R-:W-:Y:S01]  /*1080*/  FADD R23, R23, -R29.reuse ;  /* 0x8000001d17177221 */ /* 0x100fe20000000000 */
[----:B------:R-:W-:Y:S01]  /*1090*/  FMUL R20, R20, 1.4426950216293334961 ;  /* 0x3fb8aa3b14147820 */ /* 0x000fe20000400000 */
[----:B------:R-:W-:Y:S01]  /*10a0*/  FMUL R22, R17, 1.4426950216293334961 ;  /* 0x3fb8aa3b11167820 */ /* 0x000fe20000400000 */
[----:B------:R-:W-:Y:S01]  /*10b0*/  FMUL R18, R18, 1.4426950216293334961 ;  /* 0x3fb8aa3b12127820 */ /* 0x000fe20000400000 */
[----:B------:R-:W-:Y:S01]  /*10c0*/  FMUL R17, R23, 1.4426950216293334961 ;  /* 0x3fb8aa3b17117820 */ /* 0x000fe20000400000 */
[----:B------:R-:W-:Y:S01]  /*10d0*/  FMUL R23, R21, 1.4426950216293334961 ;  /* 0x3fb8aa3b15177820 */ /* 0x000fe20000400000 */
[----:B------:R-:W-:Y:S01]  /*10e0*/  MUFU.EX2 R31, R22 ;  /* 0x00000016001f7308 */ /* 0x000fe20000000800 */
[----:B------:R-:W-:Y:S01]  /*10f0*/  FMUL R19, R19, 1.4426950216293334961 ;  /* 0x3fb8aa3b13137820 */ /* 0x000fe20000400000 */
[--C-:B------:R-:W-:Y:S01]  /*1100*/  FADD R16, R16, -R29.reuse ;  /* 0x8000001d10107221 */ /* 0x100fe20000000000 */
[--C-:B------:R-:W-:Y:S01]  /*1110*/  FADD R8, R8, -R29.reuse ;  /* 0x8000001d08087221 */ /* 0x100fe20000000000 */
[--C-:B------:R-:W-:Y:S01]  /*1120*/  FADD R45, R45, -R28.reuse ;  /* 0x8000001c2d2d7221 */ /* 0x100fe20000000000 */
[--C-:B------:R-:W-:Y:S01]  /*1130*/  FADD R30, R30, -R29.reuse ;  /* 0x8000001d1e1e7221 */ /* 0x100fe20000000000 */
[--C-:B------:R-:W-:Y:S01]  /*1140*/  FADD R49, R49, -R28.reuse ;  /* 0x8000001c31317221 */ /* 0x100fe20000000000 */
[----:B------:R-:W-:Y:S01]  /*1150*/  FMUL R8, R8, 1.4426950216293334961 ;  /* 0x3fb8aa3b08087820 */ /* 0x000fe20000400000 */
[----:B------:R-:W0:Y:S01]  /*1160*/  MUFU.EX2 R20, R20 ;  /* 0x0000001400147308 */ /* 0x000e220000000800 */
[----:B------:R-:W-:Y:S01]  /*1170*/  FMUL R30, R30, 1.4426950216293334961 ;  /* 0x3fb8aa3b1e1e7820 */ /* 0x000fe20000400000 */
[--C-:B------:R-:W-:Y:S01]  /*1180*/  FADD R46, R46, -R29.reuse ;  /* 0x8000001d2e2e7221 */ /* 0x100fe20000000000 */
[----:B------:R-:W-:Y:S01]  /*1190*/  FADD R9, R9, -R28 ;  /* 0x8000001c09097221 */ /* 0x000fe20000000000 */
[--C-:B------:R-:W-:Y:S01]  /*11a0*/  FADD R11, R11, -R29.reuse ;  /* 0x8000001d0b0b7221 */ /* 0x100fe20000000000 */
[----:B------:R-:W-:Y:S01]  /*11b0*/  FADD R10, R10, -R29 ;  /* 0x8000001d0a0a7221 */ /* 0x000fe20000000000 */
[----:B------:R-:W-:-:S02]  /*11c0*/  FMUL R46, R46, 1.4426950216293334961 ;  /* 0x3fb8aa3b2e2e7820 */ /* 0x000fc40000400000 */
[----:B------:R-:W-:Y:S08]  /*11d0*/  MUFU.EX2 R18, R18 ;  /* 0x0000001200127308 */ /* 0x000ff00000000800 */
[----:B------:R-:W1:Y:S01]  /*11e0*/  MUFU.EX2 R17, R17 ;  /* 0x0000001100117308 */ /* 0x000e620000000800 */
[----:B0-----:R-:W-:Y:S01]  /*11f0*/  FADD R22, R20, R31 ;  /* 0x0000001f14167221 */ /* 0x001fe20000000000 */
[----:B------:R-:W-:Y:S01]  /*1200*/  F2FP.F16.F32.PACK_AB R21, R31, R20 ;  /* 0x000000141f15723e */ /* 0x000fe200000000ff */
[----:B------:R-:W-:Y:S01]  /*1210*/  FADD R31, -R28, R47 ;  /* 0x0000002f1c1f7221 */ /* 0x000fe20000000100 */
[----:B------:R-:W-:-:S03]  /*1220*/  FMUL R47, R16, 1.4426950216293334961 ;  /* 0x3fb8aa3b102f7820 */ /* 0x000fc60000400000 */
[----:B------:R-:W-:Y:S01]  /*1230*/  FMUL R31, R31, 1.4426950216293334961 ;  /* 0x3fb8aa3b1f1f7820 */ /* 0x000fe20000400000 */
[----:B------:R0:W-:Y:S08]  /*1240*/  MUFU.EX2 R34, R19 ;  /* 0x0000001300227308 */ /* 0x0001f00000000800 */
[----:B------:R-:W2:Y:S01]  /*1250*/  MUFU.EX2 R23, R23 ;  /* 0x0000001700177308 */ /* 0x000ea20000000800 */
[----:B-1----:R-:W-:Y:S01]  /*1260*/  FADD R32, R18, R17 ;  /* 0x0000001112207221 */ /* 0x002fe20000000000 */
[----:B------:R-:W-:Y:S01]  /*1270*/  F2FP.F16.F32.PACK_AB R20, R17, R18 ;  /* 0x000000121114723e */ /* 0x000fe200000000ff */
[----:B------:R-:W-:-:S04]  /*1280*/  FADD R17, -R29, R44 ;  /* 0x0000002c1d117221 */ /* 0x000fc80000000100 */
[----:B------:R-:W-:Y:S01]  /*1290*/  FMUL R33, R17, 1.4426950216293334961 ;  /* 0x3fb8aa3b11217820 */ /* 0x000fe20000400000 */
[----:B------:R-:W1:Y:S01]  /*12a0*/  MUFU.EX2 R31, R31 ;  /* 0x0000001f001f7308 */ /* 0x000e620000000800 */
[----:B0-----:R-:W0:Y:S07]  /*12b0*/  LDSM.16.M88.4 R16, [R5+UR9+0x400] ;  /* 0x000400090510783b */ /* 0x001e2e0008000200 */
[----:B------:R-:W-:Y:S01]  /*12c0*/  MUFU.EX2 R47, R47 ;  /* 0x0000002f002f7308 */ /* 0x000fe20000000800 */
[----:B--2---:R-:W-:Y:S01]  /*12d0*/  FADD R51, R23, R22 ;  /* 0x0000001617337221 */ /* 0x004fe20000000000 */
[----:B------:R-:W-:-:S03]  /*12e0*/  F2FP.F16.F32.PACK_AB R23, R34, R23 ;  /* 0x000000172217723e */ /* 0x000fc600000000ff */
[----:B------:R-:W-:Y:S01]  /*12f0*/  FADD R51, R34, R51 ;  /* 0x0000003322337221 */ /* 0x000fe20000000000 */
[----:B------:R-:W-:Y:S02]  /*1300*/  FMUL R34, R11, 1.4426950216293334961 ;  /* 0x3fb8aa3b0b227820 */ /* 0x000fe40000400000 */
[----:B------:R-:W2:Y:S01]  /*1310*/  MUFU.EX2 R33, R33 ;  /* 0x0000002100217308 */ /* 0x000ea20000000800 */
[C---:B-1----:R-:W-:Y:S01]  /*1320*/  FMUL R26, R31.reuse, R26 ;  /* 0x0000001a1f1a7220 */ /* 0x042fe20000400000 */
[C---:B------:R-:W-:Y:S01]  /*1330*/  FMUL R27, R31.reuse, R27 ;  /* 0x0000001b1f1b7220 */ /* 0x040fe20000400000 */
[C---:B------:R-:W-:Y:S01]  /*1340*/  FMUL R14, R31.reuse, R14 ;  /* 0x0000000e1f0e7220 */ /* 0x040fe20000400000 */
[----:B------:R-:W-:-:S04]  /*1350*/  FMUL R15, R31, R15 ;  /* 0x0000000f1f0f7220 */ /* 0x000fc80000400000 */
[----:B------:R-:W1:Y:S08]  /*1360*/  MUFU.EX2 R8, R8 ;  /* 0x0000000800087308 */ /* 0x000e700000000800 */
[----:B------:R-:W3:Y:S01]  /*1370*/  MUFU.EX2 R30, R30 ;  /* 0x0000001e001e7308 */ /* 0x000ee20000000800 */
[C---:B--2---:R-:W-:Y:S01]  /*1380*/  FMUL R24, R33.reuse, R24 ;  /* 0x0000001821187220 */ /* 0x044fe20000400000 */
[C---:B------:R-:W-:Y:S01]  /*1390*/  FMUL R25, R33.reuse, R25 ;  /* 0x0000001921197220 */ /* 0x040fe20000400000 */
[C---:B------:R-:W-:Y:S01]  /*13a0*/  FMUL R12, R33.reuse, R12 ;  /* 0x0000000c210c7220 */ /* 0x040fe20000400000 */
[----:B------:R-:W-:-:S04]  /*13b0*/  FMUL R13, R33, R13 ;  /* 0x0000000d210d7220 */ /* 0x000fc80000400000 */
[----:B------:R-:W-:Y:S01]  /*13c0*/  MUFU.EX2 R34, R34 ;  /* 0x0000002200227308 */ /* 0x000fe20000000800 */
[----:B-1----:R-:W-:Y:S01]  /*13d0*/  F2FP.F16.F32.PACK_AB R22, R8, R47 ;  /* 0x0000002f0816723e */ /* 0x002fe200000000ff */
[----:B------:R-:W-:-:S06]  /*13e0*/  FADD R47, R47, R32 ;  /* 0x000000202f2f7221 */ /* 0x000fcc0000000000 */
[----:B0-----:R-:W-:Y:S01]  /*13f0*/  HMMA.16816.F32 R24, R20, R16, R24 ;  /* 0x000000101418723c */ /* 0x001fe20000001818 */
[----:B------:R-:W-:Y:S01]  /*1400*/  FMUL R16, R45, 1.4426950216293334961 ;  /* 0x3fb8aa3b2d107820 */ /* 0x000fe20000400000 */
[----:B------:R-:W-:Y:S01]  /*1410*/  FMUL R45, R49, 1.4426950216293334961 ;  /* 0x3fb8aa3b312d7820 */ /* 0x000fe20000400000 */
[----:B------:R-:W-:Y:S01]  /*1420*/  FMUL R17, R9, 1.4426950216293334961 ;  /* 0x3fb8aa3b09117820 */ /* 0x000fe20000400000 */
[----:B------:R-:W-:Y:S01]  /*1430*/  FADD R9, R35, -R28 ;  /* 0x8000001c23097221 */ /* 0x000fe20000000000 */
[----:B------:R-:W-:Y:S01]  /*1440*/  FADD R49, R8, R47 ;  /* 0x0000002f08317221 */ /* 0x000fe20000000000 */
[----:B------:R-:W0:Y:S01]  /*1450*/  MUFU.EX2 R35, R46 ;  /* 0x0000002e00237308 */ /* 0x000e220000000800 */
[----:B------:R-:W-:Y:S01]  /*1460*/  FMUL R47, R10, 1.4426950216293334961 ;  /* 0x3fb8aa3b0a2f7820 */ /* 0x000fe20000400000 */
[----:B------:R-:W-:Y:S01]  /*1470*/  FMUL R9, R9, 1.4426950216293334961 ;  /* 0x3fb8aa3b09097820 */ /* 0x000fe20000400000 */
[----:B---3--:R-:W-:-:S05]  /*1480*/  FADD R8, R30, R49 ;  /* 0x000000311e087221 */ /* 0x008fca0000000000 */
[----:B------:R-:W1:Y:S08]  /*1490*/  MUFU.EX2 R16, R16 ;  /* 0x0000001000107308 */ /* 0x000e700000000800 */
[----:B------:R-:W2:Y:S01]  /*14a0*/  MUFU.EX2 R45, R45 ;  /* 0x0000002d002d7308 */ /* 0x000ea20000000800 */
[----:B0-----:R-:W-:-:S04]  /*14b0*/  FADD R49, R35, R8 ;  /* 0x0000000823317221 */ /* 0x001fc80000000000 */
[----:B------:R-:W-:-:S03]  /*14c0*/  FADD R46, R34, R49 ;  /* 0x00000031222e7221 */ /* 0x000fc60000000000 */
[----:B------:R-:W0:Y:S01]  /*14d0*/  MUFU.EX2 R17, R17 ;  /* 0x0000001100117308 */ /* 0x000e220000000800 */
[----:B-1----:R-:W-:-:S07]  /*14e0*/  FADD R10, R16, R51 ;  /* 0x00000033100a7221 */ /* 0x002fce0000000000 */
[----:B------:R1:W3:Y:S01]  /*14f0*/  MUFU.EX2 R32, R9 ;  /* 0x0000000900207308 */ /* 0x0002e20000000800 */
[----:B--2---:R-:W-:-:S07]  /*1500*/  FADD R44, R45, R10 ;  /* 0x0000000a2d2c7221 */ /* 0x004fce0000000000 */
[----:B------:R-:W2:Y:S01]  /*1510*/  MUFU.EX2 R47, R47 ;  /* 0x0000002f002f7308 */ /* 0x000ea20000000800 */
[----:B-1----:R-:W-:Y:S01]  /*1520*/  LDSM.16.M88.4 R8, [R5+UR9+0x600] ;  /* 0x000600090508783b */ /* 0x002fe20008000200 */
[----:B0-----:R-:W-:-:S04]  /*1530*/  FADD R51, R17, R44 ;  /* 0x0000002c11337221 */ /* 0x001fc80000000000 */
[----:B---3--:R-:W-:-:S05]  /*1540*/  FADD R44, R32, R51 ;  /* 0x00000033202c7221 */ /* 0x008fca0000000000 */
[----:B------:R-:W0:Y:S01]  /*1550*/  SHFL.BFLY PT, R51, R44, 0x2, 0x1f ;  /* 0x0c401f002c337f89 */ /* 0x000e2200000e0000 */
[----:B--2---:R-:W-:-:S05]  /*1560*/  FADD R46, R47, R46 ;  /* 0x0000002e2f2e7221 */ /* 0x004fca0000000000 */
[----:B------:R-:W1:Y:S01]  /*1570*/  SHFL.BFLY PT, R49, R46, 0x2, 0x1f ;  /* 0x0c401f002e317f89 */ /* 0x000e6200000e0000 */
[----:B0-----:R-:W-:Y:S01]  /*1580*/  FADD R51, R44, R51 ;  /* 0x000000332c337221 */ /* 0x001fe20000000000 */
[----:B------:R-:W-:Y:S01]  /*1590*/  IMAD.MOV.U32 R44, RZ, RZ, R29 ;  /* 0x000000ffff2c7224 */ /* 0x000fe200078e001d */
[----:B------:R-:W-:Y:S01]  /*15a0*/  HMMA.16816.F32 R12, R20, R8, R12 ;  /* 0x00000008140c723c */ /* 0x000fe2000000180c */
[----:B------:R-:W-:Y:S02]  /*15b0*/  F2FP.F16.F32.PACK_AB R20, R35, R30 ;  /* 0x0000001e2314723e */ /* 0x000fe400000000ff */
[----:B------:R-:W0:Y:S01]  /*15c0*/  SHFL.BFLY PT, R48, R51, 0x1, 0x1f ;  /* 0x0c201f0033307f89 */ /* 0x000e2200000e0000 */
[----:B------:R-:W-:Y:S01]  /*15d0*/  F2FP.F16.F32.PACK_AB R21, R45, R16 ;  /* 0x000000102d15723e */ /* 0x000fe200000000ff */
[----:B-1----:R-:W-:Y:S01]  /*15e0*/  FADD R49, R46, R49 ;  /* 0x000000312e317221 */ /* 0x002fe20000000000 */
[----:B------:R-:W-:Y:S02]  /*15f0*/  F2FP.F16.F32.PACK_AB R22, R47, R34 ;  /* 0x000000222f16723e */ /* 0x000fe400000000ff */
[----:B------:R-:W-:-:S02]  /*1600*/  F2FP.F16.F32.PACK_AB R23, R32, R17 ;  /* 0x000000112017723e */ /* 0x000fc400000000ff */
[----:B------:R-:W1:Y:S01]  /*1610*/  SHFL.BFLY PT, R8, R49, 0x1, 0x1f ;  /* 0x0c201f0031087f89 */ /* 0x000e6200000e0000 */
[----:B------:R-:W-:-:S04]  /*1620*/  MOV R47, R28 ;  /* 0x0000001c002f7202 */ /* 0x000fc80000000f00 */
[C---:B------:R-:W-:Y:S08]  /*1630*/  HMMA.16816.F32 R24, R20.reuse, R18, R24 ;  /* 0x000000121418723c */ /* 0x040ff00000001818 */
[----:B------:R-:W-:Y:S01]  /*1640*/  HMMA.16816.F32 R12, R20, R10, R12 ;  /* 0x0000000a140c723c */ /* 0x000fe2000000180c */
[----:B0-----:R-:W-:-:S04]  /*1650*/  FADD R48, R51, R48 ;  /* 0x0000003033307221 */ /* 0x001fc80000000000 */
[----:B------:R-:W-:Y:S01]  /*1660*/  FFMA R2, R31, R2, R48 ;  /* 0x000000021f027223 */ /* 0x000fe20000000030 */
[----:B-1----:R-:W-:-:S04]  /*1670*/  FADD R8, R49, R8 ;  /* 0x0000000831087221 */ /* 0x002fc80000000000 */
[----:B------:R-:W-:Y:S01]  /*1680*/  FFMA R36, R33, R36, R8 ;  /* 0x0000002421247223 */ /* 0x000fe20000000008 */
[----:B------:R-:W-:Y:S09]  /*1690*/  BRA.U !UP0, `(.L_x_1) ;  /* 0xfffffff108707547 */ /* 0x000ff2000b83ffff */
.L_x_0:
[----:B------:R-:W0:Y:S01]  /*16a0*/  S2R R0, SR_TID.X ;  /* 0x0000000000007919 */ /* 0x000e220000002100 */
[----:B------:R-:W1:Y:S01]  /*16b0*/  S2UR UR5, SR_CgaCtaId ;  /* 0x00000000000579c3 */ /* 0x000e620000008800 */
[----:B------:R-:W-:Y:S01]  /*16c0*/  UMOV UR4, 0x400 ;  /* 0x0000040000047882 */ /* 0x000fe20000000000 */
[----:B------:R-:W-:Y:S01]  /*16d0*/  IMAD.MOV.U32 R17, RZ, RZ, R13 ;  /* 0x000000ffff117224 */ /* 0x000fe200078e000d */
[C---:B------:R-:W-:Y:S01]  /*16e0*/  FSETP.GT.AND P1, PT, |R36|.reuse, 8.50705917302346158658e+37, PT ;  /* 0x7e8000002400780b */ /* 0x040fe20003f24200 */
[----:B------:R-:W-:Y:S01]  /*16f0*/  IMAD.MOV.U32 R13, RZ, RZ, R2 ;  /* 0x000000ffff0d7224 */ /* 0x000fe200078e0002 */
[C---:B------:R-:W-:Y:S01]  /*1700*/  FSETP.GEU.AND P2, PT, R36.reuse, 1.175494350822287508e-38, PT ;  /* 0x008000002400780b */ /* 0x040fe20003f4e000 */
[----:B------:R-:W-:Y:S01]  /*1710*/  IMAD.MOV.U32 R19, RZ, RZ, R12 ;  /* 0x000000ffff137224 */ /* 0x000fe200078e000c */
[----:B------:R-:W-:Y:S01]  /*1720*/  FSETP.GEU.AND P4, PT, |R36|, 1.175494350822287508e-38, PT ;  /* 0x008000002400780b */ /* 0x000fe20003f8e200 */
[C---:B------:R-:W-:Y:S01]  /*1730*/  FMUL R6, R13.reuse, 8388608 ;  /* 0x4b0000000d067820 */ /* 0x040fe20000400000 */
[C---:B------:R-:W-:Y:S01]  /*1740*/  FSETP.GT.AND P0, PT, |R13|.reuse, 8.50705917302346158658e+37, PT ;  /* 0x7e8000000d00780b */ /* 0x040fe20003f04200 */
[----:B------:R-:W-:Y:S01]  /*1750*/  BAR.SYNC.DEFER_BLOCKING 0x0 ;  /* 0x0000000000007b1d */ /* 0x000fe20000010000 */
[----:B------:R-:W-:Y:S01]  /*1760*/  FSETP.GEU.AND P3, PT, |R13|, 1.175494350822287508e-38, PT ;  /* 0x008000000d00780b */ /* 0x000fe20003f6e200 */
[----:B------:R-:W-:Y:S01]  /*1770*/  IMAD.MOV.U32 R18, RZ, RZ, 0x3dc6b27f ;  /* 0x3dc6b27fff127424 */ /* 0x000fe200078e00ff */
[----:B------:R-:W-:-:S02]  /*1780*/  FSEL R8, RZ, -23, P2 ;  /* 0xc1b80000ff087808 */ /* 0x000fc40001000000 */
[----:B------:R-:W-:Y:S01]  /*1790*/  MOV R23, R14 ;  /* 0x0000000e00177202 */ /* 0x000fe20000000f00 */
[----:B------:R-:W-:Y:S01]  /*17a0*/  @P1 FMUL R17, R17, 0.25 ;  /* 0x3e80000011111820 */ /* 0x000fe20000400000 */
[----:B------:R-:W-:Y:S01]  /*17b0*/  @P1 FMUL R19, R19, 0.25 ;  /* 0x3e80000013131820 */ /* 0x000fe20000400000 */
[----:B------:R-:W-:Y:S01]  /*17c0*/  @P1 FMUL R25, R25, 0.25 ;  /* 0x3e80000019191820 */ /* 0x000fe20000400000 */
[----:B------:R-:W-:Y:S01]  /*17d0*/  @P1 FMUL R24, R24, 0.25 ;  /* 0x3e80000018181820 */ /* 0x000fe20000400000 */
[----:B------:R-:W-:Y:S01]  /*17e0*/  @!P4 FMUL R17, R17, 16777216 ;  /* 0x4b8000001111c820 */ /* 0x000fe20000400000 */
[----:B------:R-:W-:Y:S01]  /*17f0*/  @!P4 FMUL R19, R19, 16777216 ;  /* 0x4b8000001313c820 */ /* 0x000fe20000400000 */
[----:B------:R-:W-:Y:S01]  /*1800*/  @!P4 FMUL R25, R25, 16777216 ;  /* 0x4b8000001919c820 */ /* 0x000fe20000400000 */
[----:B------:R-:W-:Y:S01]  /*1810*/  @!P4 FMUL R24, R24, 16777216 ;  /* 0x4b8000001818c820 */ /* 0x000fe20000400000 */
[----:B-1----:R-:W-:Y:S01]  /*1820*/  ULEA UR6, UR5, UR4, 0x18 ;  /* 0x0000000405067291 */ /* 0x002fe2000f8ec0ff */
[----:B------:R-:W-:Y:S01]  /*1830*/  @P0 FMUL R15, R15, 0.25 ;  /* 0x3e8000000f0f0820 */ /* 0x000fe20000400000 */
[----:B------:R-:W-:Y:S01]  /*1840*/  @P0 FMUL R23, R23, 0.25 ;  /* 0x3e80000017170820 */ /* 0x000fe20000400000 */
[----:B------:R-:W-:Y:S01]  /*1850*/  @P0 FMUL R27, R27, 0.25 ;  /* 0x3e8000001b1b0820 */ /* 0x000fe20000400000 */
[----:B------:R-:W-:Y:S01]  /*1860*/  @P0 FMUL R26, R26, 0.25 ;  /* 0x3e8000001a1a0820 */ /* 0x000fe20000400000 */
[----:B------:R-:W-:Y:S01]  /*1870*/  @!P3 FMUL R15, R15, 16777216 ;  /* 0x4b8000000f0fb820 */ /* 0x000fe20000400000 */
[----:B------:R-:W-:Y:S01]  /*1880*/  @!P3 FMUL R23, R23, 16777216 ;  /* 0x4b8000001717b820 */ /* 0x000fe20000400000 */
[C---:B0-----:R-:W-:Y:S01]  /*1890*/  IMAD.SHL.U32 R3, R0.reuse, 0x8, RZ ;  /* 0x0000000800037824 */ /* 0x041fe200078e00ff */
[----:B------:R-:W-:Y:S01]  /*18a0*/  SHF.R.U32.HI R4, RZ, 0x1, R0 ;  /* 0x00000001ff047819 */ /* 0x000fe20000011600 */
[----:B------:R-:W-:Y:S01]  /*18b0*/  @!P3 FMUL R27, R27, 16777216 ;  /* 0x4b8000001b1bb820 */ /* 0x000fe20000400000 */
[----:B------:R-:W-:Y:S01]  /*18c0*/  LOP3.LUT R5, R0, 0x20, RZ, 0xc0, !PT ;  /* 0x0000002000057812 */ /* 0x000fe200078ec0ff */
[----:B------:R-:W-:Y:S01]  /*18d0*/  @!P3 FMUL R26, R26, 16777216 ;  /* 0x4b8000001a1ab820 */ /* 0x000fe20000400000 */
[----:B------:R-:W-:Y:S01]  /*18e0*/  LOP3.LUT R3, R3, 0x38, RZ, 0xc0, !PT ;  /* 0x0000003803037812 */ /* 0x000fe200078ec0ff */
[----:B------:R-:W0:Y:S01]  /*18f0*/  LDCU.64 UR4, c[0x0][0x3e0] ;  /* 0x00007c00ff0477ac */ /* 0x000e220008000a00 */
[----:B------:R-:W-:-:S02]  /*1900*/  LOP3.LUT R4, R4, 0x4, RZ, 0xc0, !PT ;  /* 0x0000000404047812 */ /* 0x000fc400078ec0ff */
[----:B------:R-:W-:Y:S02]  /*1910*/  LOP3.LUT R7, R0, 0x3, RZ, 0xc0, !PT ;  /* 0x0000000300077812 */ /* 0x000fe400078ec0ff */
[----:B------:R-:W-:Y:S01]  /*1920*/  IADD3 R2, PT, PT, R4, UR6, R3 ;  /* 0x0000000604027c10 */ /* 0x000fe2000fffe003 */
[----:B------:R-:W-:Y:S01]  /*1930*/  FMUL R4, R36, 8388608 ;  /* 0x4b00000024047820 */ /* 0x000fe20000400000 */
[----:B------:R-:W-:Y:S01]  /*1940*/  ISETP.NE.U32.AND P5, PT, R5, RZ, PT ;  /* 0x000000ff0500720c */ /* 0x000fe20003fa5070 */
[----:B------:R-:W-:Y:S01]  /*1950*/  IMAD.SHL.U32 R7, R7, 0x20, RZ ;  /* 0x0000002007077824 */ /* 0x000fe200078e00ff */
[C---:B------:R-:W-:Y:S01]  /*1960*/  SHF.L.U32 R5, R0.reuse, 0x5, RZ ;  /* 0x0000000500057819 */ /* 0x040fe200000006ff */
[----:B------:R-:W-:Y:S01]  /*1970*/  IMAD.SHL.U32 R3, R0, 0x4, RZ ;  /* 0x0000000400037824 */ /* 0x000fe200078e00ff */
[----:B------:R-:W-:Y:S01]  /*1980*/  FSEL R4, R4, R36, !P2 ;  /* 0x0000002404047208 */ /* 0x000fe20005000000 */
[----:B------:R-:W-:Y:S01]  /*1990*/  @P1 FMUL R36, R36, 0.25 ;  /* 0x3e80000024241820 */ /* 0x000fe20000400000 */
[----:B------:R-:W-:-:S02]  /*19a0*/  LOP3.LUT R10, R5, 0x300, RZ, 0xc0, !PT ;  /* 0x00000300050a7812 */ /* 0x000fc400078ec0ff */
[----:B------:R-:W-:Y:S01]  /*19b0*/  IADD3 R5, PT, PT, R4, -0x3f3504f3, RZ ;  /* 0xc0cafb0d04057810 */ /* 0x000fe20007ffe0ff */
[----:B------:R-:W-:Y:S01]  /*19c0*/  @!P4 FMUL R36, R36, 16777216 ;  /* 0x4b8000002424c820 */ /* 0x000fe20000400000 */
[----:B------:R-:W-:Y:S01]  /*19d0*/  LOP3.LUT R12, R7, 0x1c, R0, 0xf8, !PT ;  /* 0x0000001c070c7812 */ /* 0x000fe200078ef800 */
[----:B0-----:R-:W-:Y:S01]  /*19e0*/  UIMAD UR4, UR10, UR4, URZ ;  /* 0x000000040a0472a4 */ /* 0x001fe2000f8e02ff */
[----:B------:R-:W-:Y:S02]  /*19f0*/  LOP3.LUT R7, R5, 0xff800000, RZ, 0xc0, !PT ;  /* 0xff80000005077812 */ /* 0x000fe400078ec0ff */
[----:B------:R-:W-:Y:S01]  /*1a00*/  LOP3.LUT R14, R10, 0xfc, R3, 0xf8, !PT ;  /* 0x000000fc0a0e7812 */ /* 0x000fe200078ef803 */
[----:B------:R-:W-:Y:S01]  /*1a10*/  USHF.L.U32 UR7, UR4, 0x1, URZ ;  /* 0x0000000104077899 */ /* 0x000fe200080006ff */
[----:B------:R-:W-:Y:S01]  /*1a20*/  I2FP.F32.S32 R5, R7 ;  /* 0x0000000700057245 */ /* 0x000fe20000201400 */
[----:B------:R-:W0:Y:S01]  /*1a30*/  MUFU.RCP R10, R36 ;  /* 0x00000024000a7308 */ /* 0x000e220000001000 */
[----:B------:R-:W-:-:S02]  /*1a40*/  FSETP.GEU.AND P2, PT, R13, 1.175494350822287508e-38, PT ;  /* 0x008000000d00780b */ /* 0x000fc40003f4e000 */
[----:B------:R-:W-:Y:S01]  /*1a50*/  LOP3.LUT R11, R0, 0xc0, RZ, 0xc0, !PT ;  /* 0x000000c0000b7812 */ /* 0x000fe200078ec0ff */
[----:B------:R-:W-:Y:S01]  /*1a60*/  FFMA.FTZ R8, R5, 1.1920928955078125e-07, R8 ;  /* 0x3400000005087823 */ /* 0x000fe20000010008 */
[----:B------:R-:W-:Y:S01]  /*1a70*/  FSEL R5, R6, R13, !P2 ;  /* 0x0000000d06057208 */ /* 0x000fe20005000000 */
[----:B------:R-:W-:Y:S01]  /*1a80*/  @P0 FMUL R13, R13, 0.25 ;  /* 0x3e8000000d0d0820 */ /* 0x000fe20000400000 */
[----:B------:R-:W-:Y:S02]  /*1a90*/  SEL R9, RZ, 0x240, !P5 ;  /* 0x00000240ff097807 */ /* 0x000fe40006800000 */
[----:B------:R-:W-:Y:S01]  /*1aa0*/  SHF.R.U32.HI R11, RZ, 0x1, R11 ;  /* 0x00000001ff0b7819 */ /* 0x000fe2000001160b */
[----:B------:R-:W-:Y:S01]  /*1ab0*/  @!P3 FMUL R13, R13, 16777216 ;  /* 0x4b8000000d0db820 */ /* 0x000fe20000400000 */
[----:B------:R-:W-:Y:S01]  /*1ac0*/  LOP3.LUT R21, R12, R9, RZ, 0x3c, !PT ;  /* 0x000000090c157212 */ /* 0x000fe200078e3cff */
[----:B------:R-:W-:Y:S01]  /*1ad0*/  VIADD R6, R5, 0xc0cafb0d ;  /* 0xc0cafb0d05067836 */ /* 0x000fe20000000000 */
[----:B------:R-:W-:Y:S01]  /*1ae0*/  LOP3.LUT R9, R14, R11, RZ, 0x3c, !PT ;  /* 0x0000000b0e097212 */ /* 0x000fe200078e3cff */
[----:B------:R-:W1:Y:S01]  /*1af0*/  MUFU.RCP R12, R13 ;  /* 0x0000000d000c7308 */ /* 0x000e620000001000 */
[----:B------:R-:W-:-:S02]  /*1b00*/  ISETP.GE.U32.AND P1, PT, R4, 0x7f800000, PT ;  /* 0x7f8000000400780c */ /* 0x000fc40003f26070 */
[----:B------:R-:W-:Y:S01]  /*1b10*/  LOP3.LUT R14, R6, 0xff800000, RZ, 0xc0, !PT ;  /* 0xff800000060e7812 */ /* 0x000fe200078ec0ff */
[C---:B0-----:R-:W-:Y:S01]  /*1b20*/  FMUL R16, R10.reuse, R17 ;  /* 0x000000110a107220 */ /* 0x041fe20000400000 */
[C---:B------:R-:W-:Y:S01]  /*1b30*/  FMUL R17, R10.reuse, R19 ;  /* 0x000000130a117220 */ /* 0x040fe20000400000 */
[C---:B------:R-:W-:Y:S01]  /*1b40*/  FMUL R19, R10.reuse, R25 ;  /* 0x000000190a137220 */ /* 0x040fe20000400000 */
[----:B------:R-:W-:Y:S01]  /*1b50*/  FMUL R20, R10, R24 ;  /* 0x000000180a147220 */ /* 0x000fe20000400000 */
[C---:B------:R-:W-:Y:S01]  /*1b60*/  IADD3 R10, PT, PT, R4.reuse, -R7, RZ ;  /* 0x80000007040a7210 */ /* 0x040fe20007ffe0ff */
[----:B------:R-:W-:Y:S01]  /*1b70*/  IMAD.IADD R11, R5, 0x1, -R14 ;  /* 0x00000001050b7824 */ /* 0x000fe200078e0a0e */
[----:B------:R-:W-:Y:S02]  /*1b80*/  FSETP.NEU.AND P0, PT, R4, RZ, PT ;  /* 0x000000ff0400720b */ /* 0x000fe40003f0d000 */
[----:B------:R-:W-:Y:S01]  /*1b90*/  F2FP.F16.F32.PACK_AB R17, R17, R20 ;  /* 0x000000141111723e */ /* 0x000fe200000000ff */
[----:B------:R-:W-:Y:S01]  /*1ba0*/  FADD R10, R10, -1 ;  /* 0xbf8000000a0a7421 */ /* 0x000fe20000000000 */
[----:B------:R-:W-:Y:S01]  /*1bb0*/  FADD R11, R11, -1 ;  /* 0xbf8000000b0b7421 */ /* 0x000fe20000000000 */
[----:B------:R-:W-:Y:S01]  /*1bc0*/  F2FP.F16.F32.PACK_AB R16, R16, R19 ;  /* 0x000000131010723e */ /* 0x000fe200000000ff */
[----:B-1----:R-:W-:Y:S01]  /*1bd0*/  FMUL R13, R12, R15 ;  /* 0x0000000f0c0d7220 */ /* 0x002fe20000400000 */
[-C--:B------:R-:W-:Y:S01]  /*1be0*/  FFMA.FTZ R7, R10, R18.reuse, -0.16845393180847167969 ;  /* 0xbe2c7f300a077423 */ /* 0x080fe20000010012 */
[C---:B------:R-:W-:Y:S01]  /*1bf0*/  FFMA.FTZ R6, R11.reuse, R18, -0.16845393180847167969 ;  /* 0xbe2c7f300b067423 */ /* 0x040fe20000010012 */
[C---:B------:R-:W-:Y:S01]  /*1c00*/  FMUL R15, R12.reuse, R23 ;  /* 0x000000170c0f7220 */ /* 0x040fe20000400000 */
[C---:B------:R-:W-:Y:S01]  /*1c10*/  FMUL R18, R12.reuse, R27 ;  /* 0x0000001b0c127220 */ /* 0x040fe20000400000 */
[----:B------:R-:W-:Y:S01]  /*1c20*/  FMUL R12, R12, R26 ;  /* 0x0000001a0c0c7220 */ /* 0x000fe20000400000 */
[C---:B------:R-:W-:Y:S01]  /*1c30*/  FFMA.FTZ R7, R10.reuse, R7, 0.1716887056827545166 ;  /* 0x3e2fcf2a0a077423 */ /* 0x040fe20000010007 */
[----:B------:R-:W-:Y:S01]  /*1c40*/  FFMA.FTZ R6, R11, R6, 0.1716887056827545166 ;  /* 0x3e2fcf2a0b067423 */ /* 0x000fe20000010006 */
[----:B------:R-:W-:Y:S01]  /*1c50*/  LOP3.LUT R19, R21, 0x20, RZ, 0x3c, !PT ;  /* 0x0000002015137812 */ /* 0x000fe200078e3cff */
[----:B------:R-:W-:Y:S01]  /*1c60*/  STS [R21+UR6], R17 ;  /* 0x0000001115007988 */ /* 0x000fe20008000806 */
[----:B------:R-:W-:Y:S01]  /*1c70*/  F2FP.F16.F32.PACK_AB R15, R15, R12 ;  /* 0x0000000c0f0f723e */ /* 0x000fe200000000ff */
[C---:B------:R-:W-:Y:S01]  /*1c80*/  FFMA.FTZ R7, R10.reuse, R7, -0.17900948226451873779 ;  /* 0xbe374e430a077423 */ /* 0x040fe20000010007 */
[----:B------:R-:W-:Y:S01]  /*1c90*/  F2FP.F16.F32.PACK_AB R18, R13, R18 ;  /* 0x000000120d12723e */ /* 0x000fe200000000ff */
[C---:B------:R-:W-:Y:S01]  /*1ca0*/  FFMA.FTZ R6, R11.reuse, R6, -0.17900948226451873779 ;  /* 0xbe374e430b067423 */ /* 0x040fe20000010006 */
[----:B------:R-:W-:Y:S01]  /*1cb0*/  STS [R21+UR6+0x80], R16 ;  /* 0x0000801015007988 */ /* 0x000fe20008000806 */
[C---:B------:R-:W-:Y:S01]  /*1cc0*/  FFMA.FTZ R7, R10.reuse, R7, 0.20512372255325317383 ;  /* 0x3e520bf40a077423 */ /* 0x040fe20000010007 */
[----:B------:R-:W0:Y:S01]  /*1cd0*/  LDC R23, c[0x0][0x3e8] ;  /* 0x0000fa00ff177b82 */ /* 0x000e220000000800 */
[----:B------:R-:W-:Y:S01]  /*1ce0*/  FFMA.FTZ R6, R11, R6, 0.20512372255325317383 ;  /* 0x3e520bf40b067423 */ /* 0x000fe20000010006 */
[----:B------:R1:W-:Y:S01]  /*1cf0*/  STS [R19+UR6+0x100], R15 ;  /* 0x0001000f13007988 */ /* 0x0003e20008000806 */
[----:B------:R-:W-:-:S02]  /*1d00*/  FFMA.FTZ R7, R10, R7, -0.24046532809734344482 ;  /* 0xbe763c8b0a077423 */ /* 0x000fc40000010007 */
[C---:B------:R-:W-:Y:S01]  /*1d10*/  FFMA.FTZ R6, R11.reuse, R6, -0.24046532809734344482 ;  /* 0xbe763c8b0b067423 */ /* 0x040fe20000010006 */
[----:B------:R-:W-:Y:S01]  /*1d20*/  STS [R19+UR6+0x180], R18 ;  /* 0x0001801213007988 */ /* 0x000fe20008000806 */
[C---:B------:R-:W-:Y:S02]  /*1d30*/  FFMA.FTZ R7, R10.reuse, R7, 0.28857114911079406738 ;  /* 0x3e93bf990a077423 */ /* 0x040fe40000010007 */
[C---:B------:R-:W-:Y:S01]  /*1d40*/  FFMA.FTZ R6, R11.reuse, R6, 0.28857114911079406738 ;  /* 0x3e93bf990b067423 */ /* 0x040fe20000010006 */
[----:B------:R-:W-:Y:S01]  /*1d50*/  BAR.SYNC.DEFER_BLOCKING 0x0 ;  /* 0x0000000000007b1d */ /* 0x000fe20000010000 */
[C---:B------:R-:W-:Y:S01]  /*1d60*/  FFMA.FTZ R7, R10.reuse, R7, -0.36067417263984680176 ;  /* 0xbeb8aa490a077423 */ /* 0x040fe20000010007 */
[----:B-1----:R-:W-:Y:S01]  /*1d70*/  I2FP.F32.S32 R15, R14 ;  /* 0x0000000e000f7245 */ /* 0x002fe20000201400 */
[----:B------:R-:W-:Y:S02]  /*1d80*/  FFMA.FTZ R6, R11, R6, -0.36067417263984680176 ;  /* 0xbeb8aa490b067423 */ /* 0x000fe40000010006 */
[----:B------:R-:W-:-:S02]  /*1d90*/  FFMA.FTZ R13, R10, R7, 0.48089820146560668945 ;  /* 0x3ef6384a0a0d7423 */ /* 0x000fc40000010007 */
[C---:B------:R-:W-:Y:S02]  /*1da0*/  FFMA.FTZ R12, R11.reuse, R6, 0.48089820146560668945 ;  /* 0x3ef6384a0b0c7423 */ /* 0x040fe40000010006 */
[----:B------:R-:W1:Y:S01]  /*1db0*/  LDC.64 R6, c[0x0][0x398] ;  /* 0x0000e600ff067b82 */ /* 0x000e620000000a00 */
[C---:B------:R-:W-:Y:S01]  /*1dc0*/  FFMA.FTZ R13, R10.reuse, R13, -0.72134751081466674805 ;  /* 0xbf38aa3b0a0d7423 */ /* 0x040fe2000001000d */
[C---:B------:R-:W-:Y:S01]  /*1dd0*/  FFMA.FTZ R16, R11.reuse, R12, -0.72134751081466674805 ;  /* 0xbf38aa3b0b107423 */ /* 0x040fe2000001000c */
[----:B------:R-:W-:Y:S02]  /*1de0*/  FSEL R12, RZ, -23, P2 ;  /* 0xc1b80000ff0c7808 */ /* 0x000fe40001000000 */
[C---:B------:R-:W-:Y:S01]  /*1df0*/  FMUL R13, R10.reuse, R13 ;  /* 0x0000000d0a0d7220 */ /* 0x040fe20000400000 */
[----:B------:R-:W-:Y:S01]  /*1e00*/  FMUL R16, R11, R16 ;  /* 0x000000100b107220 */ /* 0x000fe20000400000 */
[----:B------:R-:W-:Y:S01]  /*1e10*/  ISETP.GE.U32.AND P2, PT, R5, 0x7f800000, PT ;  /* 0x7f8000000500780c */ /* 0x000fe20003f46070 */
[----:B------:R-:W-:Y:S01]  /*1e20*/  FFMA.FTZ R12, R15, 1.1920928955078125e-07, R12 ;  /* 0x340000000f0c7823 */ /* 0x000fe2000001000c */
[C---:B------:R-:W-:Y:S01]  /*1e30*/  FMUL R13, R10.reuse, R13 ;  /* 0x0000000d0a0d7220 */ /* 0x040fe20000400000 */
[C---:B------:R-:W-:Y:S01]  /*1e40*/  FMUL R16, R11.reuse, R16 ;  /* 0x000000100b107220 */ /* 0x040fe20000400000 */
[----:B------:R-:W2:Y:S02]  /*1e50*/  LDC.64 R14, c[0x0][0x3a0] ;  /* 0x0000e800ff0e7b82 */ /* 0x000ea40000000a00 */
[----:B------:R-:W-:Y:S01]  /*1e60*/  FFMA.FTZ R13, R10, 1.4426950216293334961, R13 ;  /* 0x3fb8aa3b0a0d7823 */ /* 0x000fe2000001000d */
[----:B------:R-:W-:Y:S01]  /*1e70*/  IMAD R10, R38, UR5, RZ ;  /* 0x00000005260a7c24 */ /* 0x000fe2000f8e02ff */
[----:B------:R3:W4:Y:S01]  /*1e80*/  LDS R17, [R9+UR6] ;  /* 0x0000000609117984 */ /* 0x0007220008000800 */
[----:B------:R-:W-:Y:S01]  /*1e90*/  FFMA.FTZ R11, R11, 1.4426950216293334961, R16 ;  /* 0x3fb8aa3b0b0b7823 */ /* 0x000fe20000010010 */
[----:B------:R-:W-:Y:S01]  /*1ea0*/  UIMAD.WIDE UR4, UR4, 0x2, URZ ;  /* 0x00000002040478a5 */ /* 0x000fe2000f8e02ff */
[----:B------:R-:W-:Y:S01]  /*1eb0*/  FADD R8, R8, R13 ;  /* 0x0000000d08087221 */ /* 0x000fe20000000000 */
[----:B------:R-:W-:Y:S01]  /*1ec0*/  @P1 MOV R13, 0x7f800000 ;  /* 0x7f800000000d1802 */ /* 0x000fe20000000f00 */
[----:B------:R-:W-:Y:S01]  /*1ed0*/  FADD R11, R12, R11 ;  /* 0x0000000b0c0b7221 */ /* 0x000fe20000000000 */
[----:B------:R-:W-:Y:S01]  /*1ee0*/  SHF.R.U32.HI R12, RZ, 0x5, R0 ;  /* 0x00000005ff0c7819 */ /* 0x000fe20000011600 */
[----:B---3--:R-:W-:-:S02]  /*1ef0*/  IMAD.SHL.U32 R9, R10, 0x2, RZ ;  /* 0x000000020a097824 */ /* 0x008fc400078e00ff */
[----:B------:R-:W-:Y:S01]  /*1f00*/  @P1 FFMA.FTZ R8, R4, R13, +INF ;  /* 0x7f80000004081423 */ /* 0x000fe2000001000d */
[----:B------:R-:W-:Y:S01]  /*1f10*/  IMAD.HI R10, R10, 0x2, RZ ;  /* 0x000000020a0a7827 */ /* 0x000fe200078e02ff */
[----:B------:R-:W-:Y:S02]  /*1f20*/  FSETP.NEU.AND P1, PT, R5, RZ, PT ;  /* 0x000000ff0500720b */ /* 0x000fe40003f2d000 */
[----:B-1----:R-:W-:Y:S01]  /*1f30*/  IADD3 R9, P3, P4, R9, UR7, R6 ;  /* 0x0000000709097c10 */ /* 0x002fe2000fc7e006 */
[----:B------:R-:W1:Y:S01]  /*1f40*/  LDCU UR4, c[0x0][0x3ec] ;  /* 0x00007d80ff0477ac */ /* 0x000e620008000800 */
[----:B------:R-:W-:Y:S02]  /*1f50*/  SGXT.U32 R6, R12, 0x3 ;  /* 0x000000030c06781a */ /* 0x000fe40000000000 */
[----:B------:R-:W-:Y:S01]  /*1f60*/  IADD3.X R12, PT, PT, R10, UR5, R7, P3, P4 ;  /* 0x000000050a0c7c10 */ /* 0x000fe20009fe8407 */
[----:B------:R-:W-:Y:S01]  /*1f70*/  @P2 IMAD.MOV.U32 R10, RZ, RZ, 0x7f800000 ;  /* 0x7f800000ff0a2424 */ /* 0x000fe200078e00ff */
[----:B------:R-:W-:Y:S01]  /*1f80*/  LOP3.LUT R7, R3, 0x40, RZ, 0xc0, !PT ;  /* 0x0000004003077812 */ /* 0x000fe200078ec0ff */
[----:B0-----:R-:W-:Y:S01]  /*1f90*/  IMAD R6, R6, R23, RZ ;  /* 0x0000001706067224 */ /* 0x001fe200078e02ff */
[----:B------:R-:W-:Y:S01]  /*1fa0*/  FSEL R8, R8, -INF , P0 ;  /* 0xff80000008087808 */ /* 0x000fe20000000000 */
[----:B------:R-:W-:Y:S01]  /*1fb0*/  @P2 FFMA.FTZ R11, R5, R10, +INF ;  /* 0x7f800000050b2423 */ /* 0x000fe2000001000a */
[----:B------:R-:W-:Y:S01]  /*1fc0*/  IADD3 R10, PT, PT, R7, R2, RZ ;  /* 0x00000002070a7210 */ /* 0x000fe20007ffe0ff */
[----:B------:R-:W-:Y:S01]  /*1fd0*/  IMAD R3, R23, 0x8, R6 ;  /* 0x0000000817037824 */ /* 0x000fe200078e0206 */
[----:B------:R-:W-:Y:S01]  /*1fe0*/  LEA R4, P3, R6, R9, 0x1 ;  /* 0x0000000906047211 */ /* 0x000fe200078608ff */
[----:B------:R-:W-:Y:S01]  /*1ff0*/  FFMA R8, R8, 0.69314718246459960938, R29 ;  /* 0x3f31721808087823 */ /* 0x000fe2000000001d */
[C---:B------:R-:W-:Y:S01]  /*2000*/  LOP3.LUT P0, RZ, R0.reuse, 0xe0, RZ, 0xc0, !PT ;  /* 0x000000e000ff7812 */ /* 0x040fe2000780c0ff */
[----:B------:R-:W-:Y:S01]  /*2010*/  IMAD.SHL.U32 R0, R0, 0x2, RZ ;  /* 0x0000000200007824 */ /* 0x000fe200078e00ff */
[----:B------:R-:W-:-:S02]  /*2020*/  LEA.HI.X.SX32 R5, R6, R12, 0x1, P3 ;  /* 0x0000000c06057211 */ /* 0x000fc400018f0eff */
[----:B------:R-:W-:Y:S01]  /*2030*/  LEA R6, P2, R3, R9, 0x1 ;  /* 0x0000000903067211 */ /* 0x000fe200078408ff */
[----:B-1----:R-:W-:Y:S01]  /*2040*/  UIMAD UR4, UR10, UR4, URZ ;  /* 0x000000040a0472a4 */ /* 0x002fe2000f8e02ff */
[----:B------:R-:W-:Y:S02]  /*2050*/  FSEL R11, R11, -INF , P1 ;  /* 0xff8000000b0b7808 */ /* 0x000fe40000800000 */
[----:B------:R-:W-:Y:S01]  /*2060*/  LEA.HI.X.SX32 R7, R3, R12, 0x1, P2 ;  /* 0x0000000c03077211 */ /* 0x000fe200010f0eff */
[----:B------:R-:W-:Y:S01]  /*2070*/  USHF.L.U32 UR7, UR4, 0x2, URZ ;  /* 0x0000000204077899 */ /* 0x000fe200080006ff */
[----:B------:R-:W-:Y:S01]  /*2080*/  LOP3.LUT R0, R0, 0x78, RZ, 0xc0, !PT ;  /* 0x0000007800007812 */ /* 0x000fe200078ec0ff */
[----:B------:R-:W-:Y:S01]  /*2090*/  FFMA R9, R11, 0.69314718246459960938, R28 ;  /* 0x3f3172180b097823 */ /* 0x000fe2000000001c */
[C---:B------:R-:W-:Y:S01]  /*20a0*/  SHF.L.U32 R3, R38.reuse, 0x2, RZ ;  /* 0x0000000226037819 */ /* 0x040fe200000006ff */
[----:B----4-:R0:W-:Y:S01]  /*20b0*/  STG.E.U16 desc[UR16][R4.64], R17 ;  /* 0x0000001104007986 */ /* 0x0101e2000c101510 */
[----:B------:R-:W-:Y:S01]  /*20c0*/  UIMAD.WIDE UR4, UR4, 0x4, URZ ;  /* 0x00000004040478a5 */ /* 0x000fe2000f8e02ff */
[----:B------:R-:W-:Y:S01]  /*20d0*/  IMAD.HI R38, R38, 0x4, RZ ;  /* 0x0000000426267827 */ /* 0x000fe200078e02ff */
[----:B--2---:R-:W-:-:S04]  /*20e0*/  IADD3 R2, P1, P2, R3, UR7, R14 ;  /* 0x0000000703027c10 */ /* 0x004fc8000fa3e00e */
[----:B------:R-:W-:Y:S02]  /*20f0*/  IADD3.X R3, PT, PT, R38, UR5, R15, P1, P2 ;  /* 0x0000000526037c10 */ /* 0x000fe40008fe440f */
[----:B0-----:R-:W-:-:S05]  /*2100*/  PRMT R5, R17, 0x7632, R5 ;  /* 0x0000763211057816 */ /* 0x001fca0000000005 */
[----:B------:R0:W-:Y:S01]  /*2110*/  STG.E.U16 desc[UR16][R6.64], R5 ;  /* 0x0000000506007986 */ /* 0x0001e2000c101510 */
[----:B------:R-:W-:Y:S06]  /*2120*/  BAR.SYNC.DEFER_BLOCKING 0x0 ;  /* 0x0000000000007b1d */ /* 0x000fec0000010000 */
[----:B------:R0:W-:Y:S02]  /*2130*/  STS.64 [R0+UR6], R8 ;  /* 0x0000000800007988 */ /* 0x0001e40008000a06 */
[----:B------:R-:W-:Y:S06]  /*2140*/  BAR.SYNC.DEFER_BLOCKING 0x0 ;  /* 0x0000000000007b1d */ /* 0x000fec0000010000 */
[----:B------:R-:W-:Y:S05]  /*2150*/  @P0 EXIT ;  /* 0x000000000000094d */ /* 0x000fea0003800000 */
[----:B0-----:R-:W0:Y:S04]  /*2160*/  LDS R5, [R10] ;  /* 0x000000000a057984 */ /* 0x001e280000000800 */
[----:B0-----:R-:W-:Y:S01]  /*2170*/  STG.E desc[UR16][R2.64], R5 ;  /* 0x0000000502007986 */ /* 0x001fe2000c101910 */
[----:B------:R-:W-:Y:S05]  /*2180*/  EXIT ;  /* 0x000000000000794d */ /* 0x000fea0003800000 */
.L_x_2:
[----:B------:R-:W-:-:S00]  /*2190*/  BRA `(.L_x_2) ;  /* 0xfffffffc00fc7947 */ /* 0x000fc0000383ffff */
[----:B------:R-:W-:-:S00]  /*21a0*/  NOP ;  /* 0x0000000000007918 */ /* 0x000fc00000000000 */
        /* <DEDUP_REMOVED lines=13> */
.L_x_3:


//--------------------- .nv.global.init           --------------------------
	.section	.nv.global.init,"aw",@progbits
.nv.global.init:
	.type		_$_str,@object
	.size		_$_str,(.L_0 - _$_str)
_$_str:
        /*0000*/ 	.byte	0x5f, 0x5f, 0x43, 0x55, 0x44, 0x41, 0x5f, 0x46, 0x54, 0x5a, 0x00
.L_0:


//--------------------- .nv.shared.attn_fwd       --------------------------
	.section	.nv.shared.attn_fwd,"aw",@nobits
	.sectionflags	@""
	.align	16
	.zero		1024


//--------------------- .nv.shared.reserved.0     --------------------------
	.section	.nv.shared.reserved.0,"aw",@nobits
	.weak		__nv_reservedSMEM_offset_0_alias
	.size		__nv_reservedSMEM_offset_0_alias, 0, 64
	.other		__nv_reservedSMEM_offset_0_alias,@"STO_CUDA_RESERVED_SHARED STV_DEFAULT"
__nv_reservedSMEM_offset_0_alias:
	.zero		0
	.zero		64


//--------------------- .nv.constant0.attn_fwd    --------------------------
	.section	.nv.constant0.attn_fwd,"a",@progbits
	.sectionflags	@""
	.align	4
.nv.constant0.attn_fwd:
	.zero		1032


//--------------------- SYMBOLS --------------------------

	.type		.nv.reservedSmem.offset0,@object
	.size		.nv.reservedSmem.offset0,0x4
	.type		.nv.reservedSmem.cap,@object
	.size		.nv.reservedSmem.cap,0x4
